// auto-generated by cutlass_sweep.gemm — config: {"arch": "sm_100", "cluster_m": 1, "cluster_n": 1, "dtype": "fp32", "dtype_b": "fp32", "layout": "tt", "stages": 0, "tile_k": 64, "tile_m": 128, "tile_n": 128}
#include "cutlass/cutlass.h"
#include "cutlass/gemm/collective/collective_builder.hpp"
#include "cutlass/gemm/device/gemm_universal_adapter.h"
#include "cutlass/gemm/kernel/gemm_universal.hpp"
#include "cutlass/epilogue/collective/collective_builder.hpp"

using ElemA = float;
using ElemB = float;
using ElemCD = float;
using Acc  = float;
using TileShape    = cute::Shape<cute::_128, cute::_128, cute::_64>;
using ClusterShape = cute::Shape<cute::_1, cute::_1, cute::_1>;

using CollectiveEpilogue = typename cutlass::epilogue::collective::CollectiveBuilder<
    cutlass::arch::Sm100, cutlass::arch::OpClassTensorOp,
    TileShape, ClusterShape,
    cutlass::epilogue::collective::EpilogueTileAuto,
    Acc, Acc,
    ElemCD, cutlass::layout::RowMajor, 128 / cutlass::sizeof_bits<ElemCD>::value,
    ElemCD, cutlass::layout::RowMajor, 128 / cutlass::sizeof_bits<ElemCD>::value,
    cutlass::epilogue::collective::EpilogueScheduleAuto
  >::CollectiveOp;

using CollectiveMainloop = typename cutlass::gemm::collective::CollectiveBuilder<
    cutlass::arch::Sm100, cutlass::arch::OpClassTensorOp,
    ElemA, cutlass::layout::ColumnMajor, 128 / cutlass::sizeof_bits<ElemA>::value,
    ElemB, cutlass::layout::ColumnMajor, 128 / cutlass::sizeof_bits<ElemB>::value,
    Acc,
    TileShape, ClusterShape,
    cutlass::gemm::collective::StageCountAutoCarveout<static_cast<int>(sizeof(typename CollectiveEpilogue::SharedStorage))>,
    cutlass::gemm::collective::KernelScheduleAuto
  >::CollectiveOp;

using GemmKernel = cutlass::gemm::kernel::GemmUniversal<
    cute::Shape<int,int,int,int>,
    CollectiveMainloop,
    CollectiveEpilogue
>;
using Gemm = cutlass::gemm::device::GemmUniversalAdapter<GemmKernel>;

// Force the device kernel symbol into the cubin without needing a host main.
auto* _anchor = &cutlass::device_kernel<GemmKernel>;


// ===== COMPILED SASS (sm_100a) =====

	.target	sm_100a

	.elftype	@"ET_EXEC"


//--------------------- .note.nv.tkinfo           --------------------------
	.section	.note.nv.tkinfo,"",@"SHT_NOTE"
	.sectionflags	@"SHF_NOTE_NV_TKINFO"
	.tkinfo
        /*0018*/ 	.word	0x00000002
        /*0030*/ 	.string	""
        /*0030*/ 	.string	"ptxas"
        /*0030*/ 	.string	"Cuda compilation tools, release 13.0, V13.0.88"
        /*0030*/ 	.string	"Build cuda_13.0.r13.0/compiler.36424714_0"
        /*0030*/ 	.string	"-arch sm_100a -m 64 "



//--------------------- .note.nv.cuinfo           --------------------------
	.section	.note.nv.cuinfo,"",@"SHT_NOTE"
	.sectionflags	@"SHF_NOTE_NV_CUINFO"
        /*0018*/ 	.short	0x0002
        /*001a*/ 	.short	0x0064
        /*001c*/ 	.short	0x0082
	.zero		2


//--------------------- .nv.info                  --------------------------
	.section	.nv.info,"",@"SHT_CUDA_INFO"
	.align	4


	//----- nvinfo : EIATTR_REGCOUNT
	.align		4
        /*0000*/ 	.byte	0x04, 0x2f
        /*0002*/ 	.short	(.L_19 - .L_18)
	.align		4
.L_18:
        /*0004*/ 	.word	index@(_ZN7cutlass13device_kernelINS_4gemm6kernel13GemmUniversalIN4cute5tupleIJiiiiEEENS1_10collective13CollectiveMmaINS1_35MainloopSm100TmaUmmaWarpSpecializedILi3ELi2ELi4ENS5_IJNS4_1CILi1EEESB_SB_EEEEENS5_IJNSA_ILi128EEESE_NSA_ILi64EEEEEEfNS5_IJSB_llEEEfNS5_IJlSB_lEEENS4_8TiledMMAINS4_8MMA_AtomIJNS4_17SM100_MMA_TF32_SSINS_10tfloat32_tESM_fLi128ELi128ELNS4_4UMMA5MajorE1ELSO_0ELNSN_7ScaleInE0ELSP_0EEEEEENS4_6LayoutISC_NS5_IJNSA_ILi0EEEST_ST_EEEEENS5_IJNS4_10UnderscoreESW_SW_EEEEENS4_13SM90_TMA_LOADENS4_14ComposedLayoutINS4_7SwizzleILi2ELi5ELi2EEENS4_18smem_ptr_flag_bitsILi32EEENSS_INS5_IJNSA_ILi32EEENSA_ILi4EEEEEENS5_IJSB_S15_EEEEEEEvNS4_8identityESZ_NS10_INS11_ILi3ELi4ELi3EEES14_NSS_INS5_IJNSA_ILi8EEES15_EEENS5_IJS15_SB_EEEEEEEvS1B_EENS_8epilogue10collective18CollectiveEpilogueINS1J_23Sm100TmaWarpSpecializedILi4ELi2ELi16ELb1ELb0EEEJSG_NS5_IJNSS_ISE_SB_EENSS_INSA_ILi16EEESB_EEEEEfSI_fSI_NS1J_6fusion15FusionCallbacksIS1N_NS1S_17LinearCombinationIffffLNS_15FloatRoundStyleE2EEESG_S1R_JEEENS4_5SM1004TMEM4LOAD26SM100_TMEM_LOAD_32dp32b16xESZ_NS10_INS11_ILi2ELi4ELi3EEES14_NSS_INS5_IJS1D_S1P_EEENS5_IJS1P_SB_EEEEEEENS4_39AutoVectorizingCopyWithAssumedAlignmentILi128EEENS4_14SM90_TMA_STOREES26_S28_S28_EEEvvEEEEvNT_6ParamsE)
        /*0008*/ 	.word	0x0000005a


	//----- nvinfo : EIATTR_FRAME_SIZE
	.align		4
.L_19:
        /*000c*/ 	.byte	0x04, 0x11
        /*000e*/ 	.short	(.L_21 - .L_20)
	.align		4
.L_20:
        /*0010*/ 	.word	index@($__internal_2_$__cuda_sm10x_tcgen05_guardrail_trap_unallocated_columns_being_dealloced)
        /*0014*/ 	.word	0x00000000


	//----- nvinfo : EIATTR_FRAME_SIZE
	.align		4
.L_21:
        /*0018*/ 	.byte	0x04, 0x11
        /*001a*/ 	.short	(.L_23 - .L_22)
	.align		4
.L_22:
        /*001c*/ 	.word	index@($__internal_1_$__cuda_sm10x_tcgen05_guardrail_trap_phase_invalid_during_alloc)
        /*0020*/ 	.word	0x00000000


	//----- nvinfo : EIATTR_FRAME_SIZE
	.align		4
.L_23:
        /*0024*/ 	.byte	0x04, 0x11
        /*0026*/ 	.short	(.L_25 - .L_24)
	.align		4
.L_24:
        /*0028*/ 	.word	index@($__internal_0_$__cuda_sm10x_tcgen05_guardrail_trap_col_being_dealloced_not_returned_by_alloc)
        /*002c*/ 	.word	0x00000000


	//----- nvinfo : EIATTR_FRAME_SIZE
	.align		4
.L_25:
        /*0030*/ 	.byte	0x04, 0x11
        /*0032*/ 	.short	(.L_27 - .L_26)
	.align		4
.L_26:
        /*0034*/ 	.word	index@(_ZN7cutlass13device_kernelINS_4gemm6kernel13GemmUniversalIN4cute5tupleIJiiiiEEENS1_10collective13CollectiveMmaINS1_35MainloopSm100TmaUmmaWarpSpecializedILi3ELi2ELi4ENS5_IJNS4_1CILi1EEESB_SB_EEEEENS5_IJNSA_ILi128EEESE_NSA_ILi64EEEEEEfNS5_IJSB_llEEEfNS5_IJlSB_lEEENS4_8TiledMMAINS4_8MMA_AtomIJNS4_17SM100_MMA_TF32_SSINS_10tfloat32_tESM_fLi128ELi128ELNS4_4UMMA5MajorE1ELSO_0ELNSN_7ScaleInE0ELSP_0EEEEEENS4_6LayoutISC_NS5_IJNSA_ILi0EEEST_ST_EEEEENS5_IJNS4_10UnderscoreESW_SW_EEEEENS4_13SM90_TMA_LOADENS4_14ComposedLayoutINS4_7SwizzleILi2ELi5ELi2EEENS4_18smem_ptr_flag_bitsILi32EEENSS_INS5_IJNSA_ILi32EEENSA_ILi4EEEEEENS5_IJSB_S15_EEEEEEEvNS4_8identityESZ_NS10_INS11_ILi3ELi4ELi3EEES14_NSS_INS5_IJNSA_ILi8EEES15_EEENS5_IJS15_SB_EEEEEEEvS1B_EENS_8epilogue10collective18CollectiveEpilogueINS1J_23Sm100TmaWarpSpecializedILi4ELi2ELi16ELb1ELb0EEEJSG_NS5_IJNSS_ISE_SB_EENSS_INSA_ILi16EEESB_EEEEEfSI_fSI_NS1J_6fusion15FusionCallbacksIS1N_NS1S_17LinearCombinationIffffLNS_15FloatRoundStyleE2EEESG_S1R_JEEENS4_5SM1004TMEM4LOAD26SM100_TMEM_LOAD_32dp32b16xESZ_NS10_INS11_ILi2ELi4ELi3EEES14_NSS_INS5_IJS1D_S1P_EEENS5_IJS1P_SB_EEEEEEENS4_39AutoVectorizingCopyWithAssumedAlignmentILi128EEENS4_14SM90_TMA_STOREES26_S28_S28_EEEvvEEEEvNT_6ParamsE)
        /*0038*/ 	.word	0x00000000


	//----- nvinfo : EIATTR_MIN_STACK_SIZE
	.align		4
.L_27:
        /*003c*/ 	.byte	0x04, 0x12
        /*003e*/ 	.short	(.L_29 - .L_28)
	.align		4
.L_28:
        /*0040*/ 	.word	index@(_ZN7cutlass13device_kernelINS_4gemm6kernel13GemmUniversalIN4cute5tupleIJiiiiEEENS1_10collective13CollectiveMmaINS1_35MainloopSm100TmaUmmaWarpSpecializedILi3ELi2ELi4ENS5_IJNS4_1CILi1EEESB_SB_EEEEENS5_IJNSA_ILi128EEESE_NSA_ILi64EEEEEEfNS5_IJSB_llEEEfNS5_IJlSB_lEEENS4_8TiledMMAINS4_8MMA_AtomIJNS4_17SM100_MMA_TF32_SSINS_10tfloat32_tESM_fLi128ELi128ELNS4_4UMMA5MajorE1ELSO_0ELNSN_7ScaleInE0ELSP_0EEEEEENS4_6LayoutISC_NS5_IJNSA_ILi0EEEST_ST_EEEEENS5_IJNS4_10UnderscoreESW_SW_EEEEENS4_13SM90_TMA_LOADENS4_14ComposedLayoutINS4_7SwizzleILi2ELi5ELi2EEENS4_18smem_ptr_flag_bitsILi32EEENSS_INS5_IJNSA_ILi32EEENSA_ILi4EEEEEENS5_IJSB_S15_EEEEEEEvNS4_8identityESZ_NS10_INS11_ILi3ELi4ELi3EEES14_NSS_INS5_IJNSA_ILi8EEES15_EEENS5_IJS15_SB_EEEEEEEvS1B_EENS_8epilogue10collective18CollectiveEpilogueINS1J_23Sm100TmaWarpSpecializedILi4ELi2ELi16ELb1ELb0EEEJSG_NS5_IJNSS_ISE_SB_EENSS_INSA_ILi16EEESB_EEEEEfSI_fSI_NS1J_6fusion15FusionCallbacksIS1N_NS1S_17LinearCombinationIffffLNS_15FloatRoundStyleE2EEESG_S1R_JEEENS4_5SM1004TMEM4LOAD26SM100_TMEM_LOAD_32dp32b16xESZ_NS10_INS11_ILi2ELi4ELi3EEES14_NSS_INS5_IJS1D_S1P_EEENS5_IJS1P_SB_EEEEEEENS4_39AutoVectorizingCopyWithAssumedAlignmentILi128EEENS4_14SM90_TMA_STOREES26_S28_S28_EEEvvEEEEvNT_6ParamsE)
        /*0044*/ 	.word	0x00000000
.L_29:


//--------------------- .nv.compat                --------------------------
	.section	.nv.compat,"",@"SHT_CUDA_COMPAT_INFO"
	.align	4
        /*0000*/ 	.byte	0x02, 0x09, 0x01, 0x00, 0x02, 0x02, 0x02, 0x00, 0x02, 0x05, 0x05, 0x00, 0x03, 0x07, 0x01, 0x01
        /*0010*/ 	.byte	0x02, 0x03, 0x01, 0x00, 0x02, 0x06, 0x01, 0x00, 0x04, 0x0b, 0x08, 0x00, 0x09, 0x00, 0x00, 0x00
        /*0020*/ 	.byte	0x00, 0x00, 0x00, 0x00


//--------------------- .nv.info._ZN7cutlass13device_kernelINS_4gemm6kernel13GemmUniversalIN4cute5tupleIJiiiiEEENS1_10collective13CollectiveMmaINS1_35MainloopSm100TmaUmmaWarpSpecializedILi3ELi2ELi4ENS5_IJNS4_1CILi1EEESB_SB_EEEEENS5_IJNSA_ILi128EEESE_NSA_ILi64EEEEEEfNS5_IJSB_llEEEfNS5_IJlSB_lEEENS4_8TiledMMAINS4_8MMA_AtomIJNS4_17SM100_MMA_TF32_SSINS_10tfloat32_tESM_fLi128ELi128ELNS4_4UMMA5MajorE1ELSO_0ELNSN_7ScaleInE0ELSP_0EEEEEENS4_6LayoutISC_NS5_IJNSA_ILi0EEEST_ST_EEEEENS5_IJNS4_10UnderscoreESW_SW_EEEEENS4_13SM90_TMA_LOADENS4_14ComposedLayoutINS4_7SwizzleILi2ELi5ELi2EEENS4_18smem_ptr_flag_bitsILi32EEENSS_INS5_IJNSA_ILi32EEENSA_ILi4EEEEEENS5_IJSB_S15_EEEEEEEvNS4_8identityESZ_NS10_INS11_ILi3ELi4ELi3EEES14_NSS_INS5_IJNSA_ILi8EEES15_EEENS5_IJS15_SB_EEEEEEEvS1B_EENS_8epilogue10collective18CollectiveEpilogueINS1J_23Sm100TmaWarpSpecializedILi4ELi2ELi16ELb1ELb0EEEJSG_NS5_IJNSS_ISE_SB_EENSS_INSA_ILi16EEESB_EEEEEfSI_fSI_NS1J_6fusion15FusionCallbacksIS1N_NS1S_17LinearCombinationIffffLNS_15FloatRoundStyleE2EEESG_S1R_JEEENS4_5SM1004TMEM4LOAD26SM100_TMEM_LOAD_32dp32b16xESZ_NS10_INS11_ILi2ELi4ELi3EEES14_NSS_INS5_IJS1D_S1P_EEENS5_IJS1P_SB_EEEEEEENS4_39AutoVectorizingCopyWithAssumedAlignmentILi128EEENS4_14SM90_TMA_STOREES26_S28_S28_EEEvvEEEEvNT_6ParamsE --------------------------
	.section	.nv.info._ZN7cutlass13device_kernelINS_4gemm6kernel13GemmUniversalIN4cute5tupleIJiiiiEEENS1_10collective13CollectiveMmaINS1_35MainloopSm100TmaUmmaWarpSpecializedILi3ELi2ELi4ENS5_IJNS4_1CILi1EEESB_SB_EEEEENS5_IJNSA_ILi128EEESE_NSA_ILi64EEEEEEfNS5_IJSB_llEEEfNS5_IJlSB_lEEENS4_8TiledMMAINS4_8MMA_AtomIJNS4_17SM100_MMA_TF32_SSINS_10tfloat32_tESM_fLi128ELi128ELNS4_4UMMA5MajorE1ELSO_0ELNSN_7ScaleInE0ELSP_0EEEEEENS4_6LayoutISC_NS5_IJNSA_ILi0EEEST_ST_EEEEENS5_IJNS4_10UnderscoreESW_SW_EEEEENS4_13SM90_TMA_LOADENS4_14ComposedLayoutINS4_7SwizzleILi2ELi5ELi2EEENS4_18smem_ptr_flag_bitsILi32EEENSS_INS5_IJNSA_ILi32EEENSA_ILi4EEEEEENS5_IJSB_S15_EEEEEEEvNS4_8identityESZ_NS10_INS11_ILi3ELi4ELi3EEES14_NSS_INS5_IJNSA_ILi8EEES15_EEENS5_IJS15_SB_EEEEEEEvS1B_EENS_8epilogue10collective18CollectiveEpilogueINS1J_23Sm100TmaWarpSpecializedILi4ELi2ELi16ELb1ELb0EEEJSG_NS5_IJNSS_ISE_SB_EENSS_INSA_ILi16EEESB_EEEEEfSI_fSI_NS1J_6fusion15FusionCallbacksIS1N_NS1S_17LinearCombinationIffffLNS_15FloatRoundStyleE2EEESG_S1R_JEEENS4_5SM1004TMEM4LOAD26SM100_TMEM_LOAD_32dp32b16xESZ_NS10_INS11_ILi2ELi4ELi3EEES14_NSS_INS5_IJS1D_S1P_EEENS5_IJS1P_SB_EEEEEEENS4_39AutoVectorizingCopyWithAssumedAlignmentILi128EEENS4_14SM90_TMA_STOREES26_S28_S28_EEEvvEEEEvNT_6ParamsE,"",@"SHT_CUDA_INFO"
	.sectionflags	@""
	.align	4


	//----- nvinfo : EIATTR_CUDA_API_VERSION
	.align		4
        /*0000*/ 	.byte	0x04, 0x37
        /*0002*/ 	.short	(.L_31 - .L_30)
.L_30:
        /*0004*/ 	.word	0x00000082


	//----- nvinfo : EIATTR_KPARAM_INFO
	.align		4
.L_31:
        /*0008*/ 	.byte	0x04, 0x17
        /*000a*/ 	.short	(.L_33 - .L_32)
.L_32:
        /*000c*/ 	.word	0x00000000
        /*0010*/ 	.short	0x0000
        /*0012*/ 	.short	0x0000
        /*0014*/ 	.byte	0x00, 0xf0, 0x01, 0x20


	//----- nvinfo : EIATTR_AT_ENTRY_FRAGMENTS
	.align		4
.L_33:
        /*0018*/ 	.byte	0x04, 0x4f
        /*001a*/ 	.short	(.L_35 - .L_34)


	//   ....[0]....
.L_34:
        /*001c*/ 	.word	0x00000006


	//----- nvinfo : EIATTR_RESERVED_SMEM_USED
	.align		4
.L_35:
        /*0020*/ 	.byte	0x01, 0x41
	.zero		2


	//----- nvinfo : EIATTR_SPARSE_MMA_MASK
	.align		4
        /*0024*/ 	.byte	0x03, 0x50
        /*0026*/ 	.short	0x0000


	//----- nvinfo : EIATTR_TCGEN05_1CTA_USED
	.align		4
        /*0028*/ 	.byte	0x01, 0x51
	.zero		2


	//----- nvinfo : EIATTR_MAXREG_COUNT
	.align		4
        /*002c*/ 	.byte	0x03, 0x1b
        /*002e*/ 	.short	0x00ff


	//----- nvinfo : EIATTR_NUM_BARRIERS
	.align		4
        /*0030*/ 	.byte	0x02, 0x4c
        /*0032*/ 	.byte	0x07
	.zero		1


	//----- nvinfo : EIATTR_EXTERNS
	.align		4
        /*0034*/ 	.byte	0x04, 0x0f
        /*0036*/ 	.short	(.L_37 - .L_36)


	//   ....[0]....
	.align		4
.L_36:
        /*0038*/ 	.word	index@(__assertfail)


	//----- nvinfo : EIATTR_MERCURY_ISA_VERSION
	.align		4
.L_37:
        /*003c*/ 	.byte	0x03, 0x5f
        /*003e*/ 	.short	0x0101


	//----- nvinfo : EIATTR_INT_WARP_WIDE_INSTR_OFFSETS
	.align		4
        /*0040*/ 	.byte	0x04, 0x31
        /*0042*/ 	.short	(.L_39 - .L_38)


	//   ....[0]....
.L_38:
        /*0044*/ 	.word	0x00002120


	//   ....[1]....
        /*0048*/ 	.word	0x00003c90


	//   ....[2]....
        /*004c*/ 	.word	0x00003cc0


	//   ....[3]....
        /*0050*/ 	.word	0x00003d10


	//   ....[4]....
        /*0054*/ 	.word	0x00004610


	//   ....[5]....
        /*0058*/ 	.word	0x00004670


	//   ....[6]....
        /*005c*/ 	.word	0x00004760


	//   ....[7]....
        /*0060*/ 	.word	0x000047d0


	//   ....[8]....
        /*0064*/ 	.word	0x000048d0


	//   ....[9]....
        /*0068*/ 	.word	0x00004940


	//   ....[10]....
        /*006c*/ 	.word	0x00004a40


	//   ....[11]....
        /*0070*/ 	.word	0x00004ac0


	//   ....[12]....
        /*0074*/ 	.word	0x00004bc0


	//   ....[13]....
        /*0078*/ 	.word	0x00004c90


	//   ....[14]....
        /*007c*/ 	.word	0x00004d30


	//   ....[15]....
        /*0080*/ 	.word	0x00004e00


	//   ....[16]....
        /*0084*/ 	.word	0x00004eb0


	//   ....[17]....
        /*0088*/ 	.word	0x00004f90


	//   ....[18]....
        /*008c*/ 	.word	0x00005110


	//   ....[19]....
        /*0090*/ 	.word	0x00005260


	//----- nvinfo : EIATTR_COOP_GROUP_MASK_REGIDS
	.align		4
.L_39:
        /*0094*/ 	.byte	0x04, 0x29
        /*0096*/ 	.short	(.L_41 - .L_40)


	//   ....[0]....
.L_40:
        /*0098*/ 	.word	0xffffffff


	//   ....[1]....
        /*009c*/ 	.word	0xffffffff


	//   ....[2]....
        /*00a0*/ 	.word	0xffffffff


	//   ....[3]....
        /*00a4*/ 	.word	0xffffffff


	//   ....[4]....
        /*00a8*/ 	.word	0xffffffff


	//   ....[5]....
        /*00ac*/ 	.word	0xffffffff


	//   ....[6]....
        /*00b0*/ 	.word	0xffffffff


	//   ....[7]....
        /*00b4*/ 	.word	0xffffffff


	//   ....[8]....
        /*00b8*/ 	.word	0xffffffff


	//   ....[9]....
        /*00bc*/ 	.word	0xffffffff


	//   ....[10]....
        /*00c0*/ 	.word	0xffffffff


	//   ....[11]....
        /*00c4*/ 	.word	0xffffffff


	//   ....[12]....
        /*00c8*/ 	.word	0xffffffff


	//----- nvinfo : EIATTR_COOP_GROUP_INSTR_OFFSETS
	.align		4
.L_41:
        /*00cc*/ 	.byte	0x04, 0x28
        /*00ce*/ 	.short	(.L_43 - .L_42)


	//   ....[0]....
.L_42:
        /*00d0*/ 	.word	0x00000090


	//   ....[1]....
        /*00d4*/ 	.word	0x000004d0


	//   ....[2]....
        /*00d8*/ 	.word	0x00000620


	//   ....[3]....
        /*00dc*/ 	.word	0x000007c0


	//   ....[4]....
        /*00e0*/ 	.word	0x000008c0


	//   ....[5]....
        /*00e4*/ 	.word	0x00000a30


	//   ....[6]....
        /*00e8*/ 	.word	0x00000bd0


	//   ....[7]....
        /*00ec*/ 	.word	0x00002000


	//   ....[8]....
        /*00f0*/ 	.word	0x00002d50


	//   ....[9]....
        /*00f4*/ 	.word	0x00002f60


	//   ....[10]....
        /*00f8*/ 	.word	0x00002f90


	//   ....[11]....
        /*00fc*/ 	.word	0x00003b80


	//   ....[12]....
        /*0100*/ 	.word	0x00003db0


	//----- nvinfo : EIATTR_VRC_CTA_INIT_COUNT
	.align		4
.L_43:
        /*0104*/ 	.byte	0x02, 0x4a
        /*0106*/ 	.byte	0x80
	.zero		1


	//----- nvinfo : EIATTR_SYSCALL_OFFSETS
	.align		4
        /*0108*/ 	.byte	0x04, 0x46
        /*010a*/ 	.short	(.L_45 - .L_44)


	//   ....[0]....
.L_44:
        /*010c*/ 	.word	0x00005cd0


	//   ....[1]....
        /*0110*/ 	.word	0x00005dc0


	//   ....[2]....
        /*0114*/ 	.word	0x00006520


	//   ....[3]....
        /*0118*/ 	.word	0x00006ca0


	//   ....[4]....
        /*011c*/ 	.word	0x000073f0


	//   ....[5]....
        /*0120*/ 	.word	0x00007b90


	//   ....[6]....
        /*0124*/ 	.word	0x00008330


	//   ....[7]....
        /*0128*/ 	.word	0x00008b00


	//   ....[8]....
        /*012c*/ 	.word	0x000092a0


	//   ....[9]....
        /*0130*/ 	.word	0x000099f0


	//----- nvinfo : EIATTR_MBARRIER_INSTR_OFFSETS
	.align		4
.L_45:
        /*0134*/ 	.byte	0x04, 0x39
        /*0136*/ 	.short	(.L_47 - .L_46)


	//   ....[0]....
.L_46:
        /*0138*/ 	.word	0x000005b0
        /*013c*/ 	.word	0x000000ff
        /*0140*/ 	.word	0x00000000
        /*0144*/ 	.short	0x0100
        /*0146*/ 	.byte	0x05
	.zero		1


	//   ....[1]....
        /*0148*/ 	.word	0x000005c0
        /*014c*/ 	.word	0x000000ff
        /*0150*/ 	.word	0x00000018
        /*0154*/ 	.short	0x0100
        /*0156*/ 	.byte	0x05
	.zero		1


	//   ....[2]....
        /*0158*/ 	.word	0x000005d0
        /*015c*/ 	.word	0x000000ff
        /*0160*/ 	.word	0x00000008
        /*0164*/ 	.short	0x0100
        /*0166*/ 	.byte	0x05
	.zero		1


	//   ....[3]....
        /*0168*/ 	.word	0x000005e0
        /*016c*/ 	.word	0x000000ff
        /*0170*/ 	.word	0x00000020
        /*0174*/ 	.short	0x0100
        /*0176*/ 	.byte	0x05
	.zero		1


	//   ....[4]....
        /*0178*/ 	.word	0x000005f0
        /*017c*/ 	.word	0x000000ff
        /*0180*/ 	.word	0x00000010
        /*0184*/ 	.short	0x0100
        /*0186*/ 	.byte	0x05
	.zero		1


	//   ....[5]....
        /*0188*/ 	.word	0x00000600
        /*018c*/ 	.word	0x000000ff
        /*0190*/ 	.word	0x00000028
        /*0194*/ 	.short	0x0100
        /*0196*/ 	.byte	0x05
	.zero		1


	//   ....[6]....
        /*0198*/ 	.word	0x00000730
        /*019c*/ 	.word	0x000000ff
        /*01a0*/ 	.word	0x00000030
        /*01a4*/ 	.short	0x0100
        /*01a6*/ 	.byte	0x07
	.zero		1


	//   ....[7]....
        /*01a8*/ 	.word	0x00000740
        /*01ac*/ 	.word	0x000000ff
        /*01b0*/ 	.word	0x00000050
        /*01b4*/ 	.short	0x0100
        /*01b6*/ 	.byte	0x07
	.zero		1


	//   ....[8]....
        /*01b8*/ 	.word	0x00000750
        /*01bc*/ 	.word	0x000000ff
        /*01c0*/ 	.word	0x00000038
        /*01c4*/ 	.short	0x0100
        /*01c6*/ 	.byte	0x07
	.zero		1


	//   ....[9]....
        /*01c8*/ 	.word	0x00000760
        /*01cc*/ 	.word	0x000000ff
        /*01d0*/ 	.word	0x00000058
        /*01d4*/ 	.short	0x0100
        /*01d6*/ 	.byte	0x07
	.zero		1


	//   ....[10]....
        /*01d8*/ 	.word	0x00000770
        /*01dc*/ 	.word	0x000000ff
        /*01e0*/ 	.word	0x00000040
        /*01e4*/ 	.short	0x0100
        /*01e6*/ 	.byte	0x07
	.zero		1


	//   ....[11]....
        /*01e8*/ 	.word	0x00000780
        /*01ec*/ 	.word	0x000000ff
        /*01f0*/ 	.word	0x00000060
        /*01f4*/ 	.short	0x0100
        /*01f6*/ 	.byte	0x07
	.zero		1


	//   ....[12]....
        /*01f8*/ 	.word	0x00000790
        /*01fc*/ 	.word	0x000000ff
        /*0200*/ 	.word	0x00000048
        /*0204*/ 	.short	0x0100
        /*0206*/ 	.byte	0x07
	.zero		1


	//   ....[13]....
        /*0208*/ 	.word	0x000007a0
        /*020c*/ 	.word	0x000000ff
        /*0210*/ 	.word	0x00000068
        /*0214*/ 	.short	0x0100
        /*0216*/ 	.byte	0x07
	.zero		1


	//   ....[14]....
        /*0218*/ 	.word	0x00000890
        /*021c*/ 	.word	0x000000ff
        /*0220*/ 	.word	0x00000070
        /*0224*/ 	.short	0x0100
        /*0226*/ 	.byte	0x05
	.zero		1


	//   ....[15]....
        /*0228*/ 	.word	0x000008a0
        /*022c*/ 	.word	0x000000ff
        /*0230*/ 	.word	0x00000078
        /*0234*/ 	.short	0x0100
        /*0236*/ 	.byte	0x05
	.zero		1


	//   ....[16]....
        /*0238*/ 	.word	0x000009e0
        /*023c*/ 	.word	0x000000ff
        /*0240*/ 	.word	0x00000080
        /*0244*/ 	.short	0x0100
        /*0246*/ 	.byte	0x05
	.zero		1


	//   ....[17]....
        /*0248*/ 	.word	0x000009f0
        /*024c*/ 	.word	0x000000ff
        /*0250*/ 	.word	0x00000090
        /*0254*/ 	.short	0x0100
        /*0256*/ 	.byte	0x05
	.zero		1


	//   ....[18]....
        /*0258*/ 	.word	0x00000a00
        /*025c*/ 	.word	0x000000ff
        /*0260*/ 	.word	0x00000088
        /*0264*/ 	.short	0x0100
        /*0266*/ 	.byte	0x05
	.zero		1


	//   ....[19]....
        /*0268*/ 	.word	0x00000a10
        /*026c*/ 	.word	0x000000ff
        /*0270*/ 	.word	0x00000098
        /*0274*/ 	.short	0x0100
        /*0276*/ 	.byte	0x05
	.zero		1


	//   ....[20]....
        /*0278*/ 	.word	0x00000b40
        /*027c*/ 	.word	0x000000ff
        /*0280*/ 	.word	0x000000a0
        /*0284*/ 	.short	0x0100
        /*0286*/ 	.byte	0x07
	.zero		1


	//   ....[21]....
        /*0288*/ 	.word	0x00000b50
        /*028c*/ 	.word	0x000000ff
        /*0290*/ 	.word	0x000000c0
        /*0294*/ 	.short	0x0100
        /*0296*/ 	.byte	0x07
	.zero		1


	//   ....[22]....
        /*0298*/ 	.word	0x00000b60
        /*029c*/ 	.word	0x000000ff
        /*02a0*/ 	.word	0x000000a8
        /*02a4*/ 	.short	0x0100
        /*02a6*/ 	.byte	0x07
	.zero		1


	//   ....[23]....
        /*02a8*/ 	.word	0x00000b70
        /*02ac*/ 	.word	0x000000ff
        /*02b0*/ 	.word	0x000000c8
        /*02b4*/ 	.short	0x0100
        /*02b6*/ 	.byte	0x07
	.zero		1


	//   ....[24]....
        /*02b8*/ 	.word	0x00000b80
        /*02bc*/ 	.word	0x000000ff
        /*02c0*/ 	.word	0x000000b0
        /*02c4*/ 	.short	0x0100
        /*02c6*/ 	.byte	0x07
	.zero		1


	//   ....[25]....
        /*02c8*/ 	.word	0x00000b90
        /*02cc*/ 	.word	0x000000ff
        /*02d0*/ 	.word	0x000000d0
        /*02d4*/ 	.short	0x0100
        /*02d6*/ 	.byte	0x07
	.zero		1


	//   ....[26]....
        /*02d8*/ 	.word	0x00000ba0
        /*02dc*/ 	.word	0x000000ff
        /*02e0*/ 	.word	0x000000b8
        /*02e4*/ 	.short	0x0100
        /*02e6*/ 	.byte	0x07
	.zero		1


	//   ....[27]....
        /*02e8*/ 	.word	0x00000bb0
        /*02ec*/ 	.word	0x000000ff
        /*02f0*/ 	.word	0x000000d8
        /*02f4*/ 	.short	0x0100
        /*02f6*/ 	.byte	0x07
	.zero		1


	//   ....[28]....
        /*02f8*/ 	.word	0x00000ca0
        /*02fc*/ 	.word	0x000000ff
        /*0300*/ 	.word	0x000000e0
        /*0304*/ 	.short	0x0100
        /*0306*/ 	.byte	0x05
	.zero		1


	//   ....[29]....
        /*0308*/ 	.word	0x00000cb0
        /*030c*/ 	.word	0x000000ff
        /*0310*/ 	.word	0x000000f0
        /*0314*/ 	.short	0x0100
        /*0316*/ 	.byte	0x05
	.zero		1


	//   ....[30]....
        /*0318*/ 	.word	0x00000cc0
        /*031c*/ 	.word	0x000000ff
        /*0320*/ 	.word	0x000000e8
        /*0324*/ 	.short	0x0100
        /*0326*/ 	.byte	0x05
	.zero		1


	//   ....[31]....
        /*0328*/ 	.word	0x00000cd0
        /*032c*/ 	.word	0x000000ff
        /*0330*/ 	.word	0x000000f8
        /*0334*/ 	.short	0x0100
        /*0336*/ 	.byte	0x05
	.zero		1


	//   ....[32]....
        /*0338*/ 	.word	0x000015a0
        /*033c*/ 	.word	0x00000002
        /*0340*/ 	.word	0x000000f0
        /*0344*/ 	.short	0x010a
        /*0346*/ 	.byte	0xff
	.zero		1


	//   ....[33]....
        /*0348*/ 	.word	0x000015d0
        /*034c*/ 	.word	0x00000002
        /*0350*/ 	.word	0x000000e0
        /*0354*/ 	.short	0x0101
        /*0356*/ 	.byte	0xff
	.zero		1


	//   ....[34]....
        /*0358*/ 	.word	0x000016a0
        /*035c*/ 	.word	0x000000ff
        /*0360*/ 	.word	0x00000018
        /*0364*/ 	.short	0x010a
        /*0366*/ 	.byte	0x08
	.zero		1


	//   ....[35]....
        /*0368*/ 	.word	0x00001770
        /*036c*/ 	.word	0x000000ff
        /*0370*/ 	.word	0x00000018
        /*0374*/ 	.short	0x010a
        /*0376*/ 	.byte	0x31
	.zero		1


	//   ....[36]....
        /*0378*/ 	.word	0x00001870
        /*037c*/ 	.word	0x000000ff
        /*0380*/ 	.word	0x00000018
        /*0384*/ 	.short	0x010a
        /*0386*/ 	.byte	0x08
	.zero		1


	//   ....[37]....
        /*0388*/ 	.word	0x00001b60
        /*038c*/ 	.word	0x000000ff
        /*0390*/ 	.word	0x00000078
        /*0394*/ 	.short	0x0101
        /*0396*/ 	.byte	0x04
	.zero		1


	//   ....[38]....
        /*0398*/ 	.word	0x00001b80
        /*039c*/ 	.word	0x000000ff
        /*03a0*/ 	.word	0x00000018
        /*03a4*/ 	.short	0x010a
        /*03a6*/ 	.byte	0x08
	.zero		1


	//   ....[39]....
        /*03a8*/ 	.word	0x00001c30
        /*03ac*/ 	.word	0x000000ff
        /*03b0*/ 	.word	0x00000018
        /*03b4*/ 	.short	0x010a
        /*03b6*/ 	.byte	0x31
	.zero		1


	//   ....[40]....
        /*03b8*/ 	.word	0x00001d30
        /*03bc*/ 	.word	0x000000ff
        /*03c0*/ 	.word	0x00000018
        /*03c4*/ 	.short	0x010a
        /*03c6*/ 	.byte	0x08
	.zero		1


	//   ....[41]....
        /*03c8*/ 	.word	0x00002030
        /*03cc*/ 	.word	0x00000002
        /*03d0*/ 	.word	0x00000080
        /*03d4*/ 	.short	0x010a
        /*03d6*/ 	.byte	0xff
	.zero		1


	//   ....[42]....
        /*03d8*/ 	.word	0x000020f0
        /*03dc*/ 	.word	0x00000002
        /*03e0*/ 	.word	0x00000000
        /*03e4*/ 	.short	0x0101
        /*03e6*/ 	.byte	0xff
	.zero		1


	//   ....[43]....
        /*03e8*/ 	.word	0x00002650
        /*03ec*/ 	.word	0x000000ff
        /*03f0*/ 	.word	0x00000000
        /*03f4*/ 	.short	0x010a
        /*03f6*/ 	.byte	0x05
	.zero		1


	//   ....[44]....
        /*03f8*/ 	.word	0x000026e0
        /*03fc*/ 	.word	0x000000ff
        /*0400*/ 	.word	0x00000000
        /*0404*/ 	.short	0x010a
        /*0406*/ 	.byte	0x05
	.zero		1


	//   ....[45]....
        /*0408*/ 	.word	0x00002780
        /*040c*/ 	.word	0x00000000
        /*0410*/ 	.word	0x00000000
        /*0414*/ 	.short	0x010a
        /*0416*/ 	.byte	0xff
	.zero		1


	//   ....[46]....
        /*0418*/ 	.word	0x000028a0
        /*041c*/ 	.word	0x00000000
        /*0420*/ 	.word	0x000000e0
        /*0424*/ 	.short	0x010a
        /*0426*/ 	.byte	0xff
	.zero		1


	//   ....[47]....
        /*0428*/ 	.word	0x00002910
        /*042c*/ 	.word	0x00000000
        /*0430*/ 	.word	0x00000000
        /*0434*/ 	.short	0x0101
        /*0436*/ 	.byte	0xff
	.zero		1


	//   ....[48]....
        /*0438*/ 	.word	0x00002930
        /*043c*/ 	.word	0x000000ff
        /*0440*/ 	.word	0x00000090
        /*0444*/ 	.short	0x010a
        /*0446*/ 	.byte	0x05
	.zero		1


	//   ....[49]....
        /*0448*/ 	.word	0x00002a50
        /*044c*/ 	.word	0x00000000
        /*0450*/ 	.word	0x00000080
        /*0454*/ 	.short	0x010a
        /*0456*/ 	.byte	0xff
	.zero		1


	//   ....[50]....
        /*0458*/ 	.word	0x00002b50
        /*045c*/ 	.word	0x00000000
        /*0460*/ 	.word	0x00000000
        /*0464*/ 	.short	0x0101
        /*0466*/ 	.byte	0xff
	.zero		1


	//   ....[51]....
        /*0468*/ 	.word	0x00002be0
        /*046c*/ 	.word	0x000000ff
        /*0470*/ 	.word	0x00000090
        /*0474*/ 	.short	0x0106
        /*0476*/ 	.byte	0x05
	.zero		1


	//   ....[52]....
        /*0478*/ 	.word	0x00002c00
        /*047c*/ 	.word	0x000000ff
        /*0480*/ 	.word	0x00000090
        /*0484*/ 	.short	0x010a
        /*0486*/ 	.byte	0x05
	.zero		1


	//   ....[53]....
        /*0488*/ 	.word	0x00002c90
        /*048c*/ 	.word	0x000000ff
        /*0490*/ 	.word	0x00000090
        /*0494*/ 	.short	0x0106
        /*0496*/ 	.byte	0x04
	.zero		1


	//   ....[54]....
        /*0498*/ 	.word	0x00002cd0
        /*049c*/ 	.word	0x00000000
        /*04a0*/ 	.word	0x00000090
        /*04a4*/ 	.short	0x010a
        /*04a6*/ 	.byte	0xff
	.zero		1


	//   ....[55]....
        /*04a8*/ 	.word	0x00003290
        /*04ac*/ 	.word	0x00000000
        /*04b0*/ 	.word	0x00000080
        /*04b4*/ 	.short	0x010a
        /*04b6*/ 	.byte	0xff
	.zero		1


	//   ....[56]....
        /*04b8*/ 	.word	0x00003390
        /*04bc*/ 	.word	0x00000003
        /*04c0*/ 	.word	0x00000000
        /*04c4*/ 	.short	0x0101
        /*04c6*/ 	.byte	0xff
	.zero		1


	//   ....[57]....
        /*04c8*/ 	.word	0x000033a0
        /*04cc*/ 	.word	0x000000ff
        /*04d0*/ 	.word	0x00000000
        /*04d4*/ 	.short	0x010a
        /*04d6*/ 	.byte	0x07
	.zero		1


	//   ....[58]....
        /*04d8*/ 	.word	0x000033d0
        /*04dc*/ 	.word	0x000000ff
        /*04e0*/ 	.word	0x000000c0
        /*04e4*/ 	.short	0x010a
        /*04e6*/ 	.byte	0x06
	.zero		1


	//   ....[59]....
        /*04e8*/ 	.word	0x000034a0
        /*04ec*/ 	.word	0x000000ff
        /*04f0*/ 	.word	0x00000000
        /*04f4*/ 	.short	0x010a
        /*04f6*/ 	.byte	0x0b
	.zero		1


	//   ....[60]....
        /*04f8*/ 	.word	0x000035d0
        /*04fc*/ 	.word	0x000000ff
        /*0500*/ 	.word	0x00000000
        /*0504*/ 	.short	0x010a
        /*0506*/ 	.byte	0x22
	.zero		1


	//   ....[61]....
        /*0508*/ 	.word	0x000039b0
        /*050c*/ 	.word	0x000000ff
        /*0510*/ 	.word	0x00000000
        /*0514*/ 	.short	0x010a
        /*0516*/ 	.byte	0x06
	.zero		1


	//   ....[62]....
        /*0518*/ 	.word	0x00003a40
        /*051c*/ 	.word	0x000000ff
        /*0520*/ 	.word	0x00000000
        /*0524*/ 	.short	0x010a
        /*0526*/ 	.byte	0x06
	.zero		1


	//   ....[63]....
        /*0528*/ 	.word	0x00003ad0
        /*052c*/ 	.word	0x000000ff
        /*0530*/ 	.word	0x00000000
        /*0534*/ 	.short	0x010a
        /*0536*/ 	.byte	0x06
	.zero		1


	//   ....[64]....
        /*0538*/ 	.word	0x00003b60
        /*053c*/ 	.word	0x000000ff
        /*0540*/ 	.word	0x00000000
        /*0544*/ 	.short	0x010a
        /*0546*/ 	.byte	0x07
	.zero		1


	//   ....[65]....
        /*0548*/ 	.word	0x00003fb0
        /*054c*/ 	.word	0x00000000
        /*0550*/ 	.word	0x00000080
        /*0554*/ 	.short	0x010a
        /*0556*/ 	.byte	0xff
	.zero		1


	//   ....[66]....
        /*0558*/ 	.word	0x00004070
        /*055c*/ 	.word	0x00000000
        /*0560*/ 	.word	0x00000000
        /*0564*/ 	.short	0x0101
        /*0566*/ 	.byte	0xff
	.zero		1


	//   ....[67]....
        /*0568*/ 	.word	0x00004390
        /*056c*/ 	.word	0x000000ff
        /*0570*/ 	.word	0x00000078
        /*0574*/ 	.short	0x010a
        /*0576*/ 	.byte	0x07
	.zero		1


	//   ....[68]....
        /*0578*/ 	.word	0x00004590
        /*057c*/ 	.word	0x000000ff
        /*0580*/ 	.word	0x00000050
        /*0584*/ 	.short	0x010a
        /*0586*/ 	.byte	0x07
	.zero		1


	//   ....[69]....
        /*0588*/ 	.word	0x00004710
        /*058c*/ 	.word	0x000000ff
        /*0590*/ 	.word	0x00000030
        /*0594*/ 	.short	0x010b
        /*0596*/ 	.byte	0x07
	.zero		1


	//   ....[70]....
        /*0598*/ 	.word	0x00004720
        /*059c*/ 	.word	0x000000ff
        /*05a0*/ 	.word	0x00000000
        /*05a4*/ 	.short	0x0101
        /*05a6*/ 	.byte	0x15
	.zero		1


	//   ....[71]....
        /*05a8*/ 	.word	0x00004730
        /*05ac*/ 	.word	0x000000ff
        /*05b0*/ 	.word	0x00000058
        /*05b4*/ 	.short	0x010a
        /*05b6*/ 	.byte	0x07
	.zero		1


	//   ....[72]....
        /*05b8*/ 	.word	0x00004880
        /*05bc*/ 	.word	0x000000ff
        /*05c0*/ 	.word	0x00000038
        /*05c4*/ 	.short	0x010b
        /*05c6*/ 	.byte	0x07
	.zero		1


	//   ....[73]....
        /*05c8*/ 	.word	0x00004890
        /*05cc*/ 	.word	0x000000ff
        /*05d0*/ 	.word	0x00000000
        /*05d4*/ 	.short	0x0101
        /*05d6*/ 	.byte	0x0f
	.zero		1


	//   ....[74]....
        /*05d8*/ 	.word	0x000048a0
        /*05dc*/ 	.word	0x000000ff
        /*05e0*/ 	.word	0x00000060
        /*05e4*/ 	.short	0x010a
        /*05e6*/ 	.byte	0x07
	.zero		1


	//   ....[75]....
        /*05e8*/ 	.word	0x000049f0
        /*05ec*/ 	.word	0x000000ff
        /*05f0*/ 	.word	0x00000040
        /*05f4*/ 	.short	0x010b
        /*05f6*/ 	.byte	0x07
	.zero		1


	//   ....[76]....
        /*05f8*/ 	.word	0x00004a00
        /*05fc*/ 	.word	0x000000ff
        /*0600*/ 	.word	0x00000000
        /*0604*/ 	.short	0x0101
        /*0606*/ 	.byte	0x0e
	.zero		1


	//   ....[77]....
        /*0608*/ 	.word	0x00004a10
        /*060c*/ 	.word	0x000000ff
        /*0610*/ 	.word	0x00000068
        /*0614*/ 	.short	0x010a
        /*0616*/ 	.byte	0x07
	.zero		1


	//   ....[78]....
        /*0618*/ 	.word	0x00004b70
        /*061c*/ 	.word	0x000000ff
        /*0620*/ 	.word	0x00000048
        /*0624*/ 	.short	0x010b
        /*0626*/ 	.byte	0x07
	.zero		1


	//   ....[79]....
        /*0628*/ 	.word	0x00004b80
        /*062c*/ 	.word	0x000000ff
        /*0630*/ 	.word	0x00000000
        /*0634*/ 	.short	0x0101
        /*0636*/ 	.byte	0x0d
	.zero		1


	//   ....[80]....
        /*0638*/ 	.word	0x00004b90
        /*063c*/ 	.word	0x000000ff
        /*0640*/ 	.word	0x00000050
        /*0644*/ 	.short	0x010a
        /*0646*/ 	.byte	0x07
	.zero		1


	//   ....[81]....
        /*0648*/ 	.word	0x00004ce0
        /*064c*/ 	.word	0x000000ff
        /*0650*/ 	.word	0x00000030
        /*0654*/ 	.short	0x010b
        /*0656*/ 	.byte	0x07
	.zero		1


	//   ....[82]....
        /*0658*/ 	.word	0x00004cf0
        /*065c*/ 	.word	0x000000ff
        /*0660*/ 	.word	0x00000000
        /*0664*/ 	.short	0x0101
        /*0666*/ 	.byte	0x15
	.zero		1


	//   ....[83]....
        /*0668*/ 	.word	0x00004d00
        /*066c*/ 	.word	0x000000ff
        /*0670*/ 	.word	0x00000058
        /*0674*/ 	.short	0x010a
        /*0676*/ 	.byte	0x07
	.zero		1


	//   ....[84]....
        /*0678*/ 	.word	0x00004e50
        /*067c*/ 	.word	0x000000ff
        /*0680*/ 	.word	0x00000038
        /*0684*/ 	.short	0x010b
        /*0686*/ 	.byte	0x07
	.zero		1


	//   ....[85]....
        /*0688*/ 	.word	0x00004e60
        /*068c*/ 	.word	0x000000ff
        /*0690*/ 	.word	0x00000000
        /*0694*/ 	.short	0x0101
        /*0696*/ 	.byte	0x0f
	.zero		1


	//   ....[86]....
        /*0698*/ 	.word	0x00004e70
        /*069c*/ 	.word	0x000000ff
        /*06a0*/ 	.word	0x00000060
        /*06a4*/ 	.short	0x010a
        /*06a6*/ 	.byte	0x07
	.zero		1


	//   ....[87]....
        /*06a8*/ 	.word	0x00004ff0
        /*06ac*/ 	.word	0x000000ff
        /*06b0*/ 	.word	0x00000040
        /*06b4*/ 	.short	0x010b
        /*06b6*/ 	.byte	0x07
	.zero		1


	//   ....[88]....
        /*06b8*/ 	.word	0x00005030
        /*06bc*/ 	.word	0x000000ff
        /*06c0*/ 	.word	0x00000000
        /*06c4*/ 	.short	0x0101
        /*06c6*/ 	.byte	0x0e
	.zero		1


	//   ....[89]....
        /*06c8*/ 	.word	0x00005070
        /*06cc*/ 	.word	0x000000ff
        /*06d0*/ 	.word	0x00000068
        /*06d4*/ 	.short	0x010a
        /*06d6*/ 	.byte	0x07
	.zero		1


	//   ....[90]....
        /*06d8*/ 	.word	0x000052a0
        /*06dc*/ 	.word	0x000000ff
        /*06e0*/ 	.word	0x00000048
        /*06e4*/ 	.short	0x010b
        /*06e6*/ 	.byte	0x07
	.zero		1


	//   ....[91]....
        /*06e8*/ 	.word	0x000052c0
        /*06ec*/ 	.word	0x000000ff
        /*06f0*/ 	.word	0x00000000
        /*06f4*/ 	.short	0x0101
        /*06f6*/ 	.byte	0x0d
	.zero		1


	//   ....[92]....
        /*06f8*/ 	.word	0x000052e0
        /*06fc*/ 	.word	0x000000ff
        /*0700*/ 	.word	0x00000050
        /*0704*/ 	.short	0x010a
        /*0706*/ 	.byte	0x07
	.zero		1


	//   ....[93]....
        /*0708*/ 	.word	0x00005300
        /*070c*/ 	.word	0x000000ff
        /*0710*/ 	.word	0x00000058
        /*0714*/ 	.short	0x010a
        /*0716*/ 	.byte	0x07
	.zero		1


	//   ....[94]....
        /*0718*/ 	.word	0x00005320
        /*071c*/ 	.word	0x000000ff
        /*0720*/ 	.word	0x00000060
        /*0724*/ 	.short	0x010a
        /*0726*/ 	.byte	0x07
	.zero		1


	//   ....[95]....
        /*0728*/ 	.word	0x00005370
        /*072c*/ 	.word	0x00000002
        /*0730*/ 	.word	0x00000068
        /*0734*/ 	.short	0x010a
        /*0736*/ 	.byte	0xff
	.zero		1


	//   ....[96]....
        /*0738*/ 	.word	0x00005690
        /*073c*/ 	.word	0x00000000
        /*0740*/ 	.word	0x00000080
        /*0744*/ 	.short	0x010a
        /*0746*/ 	.byte	0xff
	.zero		1


	//   ....[97]....
        /*0748*/ 	.word	0x000057a0
        /*074c*/ 	.word	0x00000000
        /*0750*/ 	.word	0x00000000
        /*0754*/ 	.short	0x0101
        /*0756*/ 	.byte	0xff
	.zero		1


	//   ....[98]....
        /*0758*/ 	.word	0x000061f0
        /*075c*/ 	.word	0x000000ff
        /*0760*/ 	.word	0x00000030
        /*0764*/ 	.short	0x010a
        /*0766*/ 	.byte	0x24
	.zero		1


	//   ....[99]....
        /*0768*/ 	.word	0x00006220
        /*076c*/ 	.word	0x00000053
        /*0770*/ 	.word	0x000000a0
        /*0774*/ 	.short	0x010a
        /*0776*/ 	.byte	0xff
	.zero		1


	//   ....[100]....
        /*0778*/ 	.word	0x00006310
        /*077c*/ 	.word	0x000000ff
        /*0780*/ 	.word	0x00000030
        /*0784*/ 	.short	0x010a
        /*0786*/ 	.byte	0x24
	.zero		1


	//   ....[101]....
        /*0788*/ 	.word	0x00006400
        /*078c*/ 	.word	0x00000053
        /*0790*/ 	.word	0x000000a0
        /*0794*/ 	.short	0x010a
        /*0796*/ 	.byte	0xff
	.zero		1


	//   ....[102]....
        /*0798*/ 	.word	0x000069d0
        /*079c*/ 	.word	0x00000000
        /*07a0*/ 	.word	0x00000000
        /*07a4*/ 	.short	0x0101
        /*07a6*/ 	.byte	0xff
	.zero		1


	//   ....[103]....
        /*07a8*/ 	.word	0x000069e0
        /*07ac*/ 	.word	0x00000002
        /*07b0*/ 	.word	0x00000030
        /*07b4*/ 	.short	0x010a
        /*07b6*/ 	.byte	0xff
	.zero		1


	//   ....[104]....
        /*07b8*/ 	.word	0x00006ac0
        /*07bc*/ 	.word	0x00000002
        /*07c0*/ 	.word	0x00000030
        /*07c4*/ 	.short	0x010a
        /*07c6*/ 	.byte	0xff
	.zero		1


	//   ....[105]....
        /*07c8*/ 	.word	0x00007120
        /*07cc*/ 	.word	0x00000010
        /*07d0*/ 	.word	0x00000000
        /*07d4*/ 	.short	0x0101
        /*07d6*/ 	.byte	0xff
	.zero		1


	//   ....[106]....
        /*07d8*/ 	.word	0x00007140
        /*07dc*/ 	.word	0x00000000
        /*07e0*/ 	.word	0x00000030
        /*07e4*/ 	.short	0x010a
        /*07e6*/ 	.byte	0xff
	.zero		1


	//   ....[107]....
        /*07e8*/ 	.word	0x00007210
        /*07ec*/ 	.word	0x00000000
        /*07f0*/ 	.word	0x00000030
        /*07f4*/ 	.short	0x010a
        /*07f6*/ 	.byte	0xff
	.zero		1


	//   ....[108]....
        /*07f8*/ 	.word	0x00007880
        /*07fc*/ 	.word	0x00000010
        /*0800*/ 	.word	0x00000000
        /*0804*/ 	.short	0x0101
        /*0806*/ 	.byte	0xff
	.zero		1


	//   ....[109]....
        /*0808*/ 	.word	0x000078a0
        /*080c*/ 	.word	0x00000000
        /*0810*/ 	.word	0x00000030
        /*0814*/ 	.short	0x010a
        /*0816*/ 	.byte	0xff
	.zero		1


	//   ....[110]....
        /*0818*/ 	.word	0x00007970
        /*081c*/ 	.word	0x00000000
        /*0820*/ 	.word	0x00000030
        /*0824*/ 	.short	0x010a
        /*0826*/ 	.byte	0xff
	.zero		1


	//   ....[111]....
        /*0828*/ 	.word	0x00008010
        /*082c*/ 	.word	0x00000010
        /*0830*/ 	.word	0x00000000
        /*0834*/ 	.short	0x0101
        /*0836*/ 	.byte	0xff
	.zero		1


	//   ....[112]....
        /*0838*/ 	.word	0x00008030
        /*083c*/ 	.word	0x00000000
        /*0840*/ 	.word	0x00000030
        /*0844*/ 	.short	0x010a
        /*0846*/ 	.byte	0xff
	.zero		1


	//   ....[113]....
        /*0848*/ 	.word	0x00008100
        /*084c*/ 	.word	0x00000000
        /*0850*/ 	.word	0x00000030
        /*0854*/ 	.short	0x010a
        /*0856*/ 	.byte	0xff
	.zero		1


	//   ....[114]....
        /*0858*/ 	.word	0x000087e0
        /*085c*/ 	.word	0x00000010
        /*0860*/ 	.word	0x00000000
        /*0864*/ 	.short	0x0101
        /*0866*/ 	.byte	0xff
	.zero		1


	//   ....[115]....
        /*0868*/ 	.word	0x00008800
        /*086c*/ 	.word	0x00000000
        /*0870*/ 	.word	0x00000030
        /*0874*/ 	.short	0x010a
        /*0876*/ 	.byte	0xff
	.zero		1


	//   ....[116]....
        /*0878*/ 	.word	0x000088d0
        /*087c*/ 	.word	0x00000000
        /*0880*/ 	.word	0x00000030
        /*0884*/ 	.short	0x010a
        /*0886*/ 	.byte	0xff
	.zero		1


	//   ....[117]....
        /*0888*/ 	.word	0x00008f80
        /*088c*/ 	.word	0x00000010
        /*0890*/ 	.word	0x00000000
        /*0894*/ 	.short	0x0101
        /*0896*/ 	.byte	0xff
	.zero		1


	//   ....[118]....
        /*0898*/ 	.word	0x00008fa0
        /*089c*/ 	.word	0x00000000
        /*08a0*/ 	.word	0x00000030
        /*08a4*/ 	.short	0x010a
        /*08a6*/ 	.byte	0xff
	.zero		1


	//   ....[119]....
        /*08a8*/ 	.word	0x00009070
        /*08ac*/ 	.word	0x00000000
        /*08b0*/ 	.word	0x00000030
        /*08b4*/ 	.short	0x010a
        /*08b6*/ 	.byte	0xff
	.zero		1


	//   ....[120]....
        /*08b8*/ 	.word	0x00009720
        /*08bc*/ 	.word	0x00000010
        /*08c0*/ 	.word	0x00000000
        /*08c4*/ 	.short	0x0101
        /*08c6*/ 	.byte	0xff
	.zero		1


	//   ....[121]....
        /*08c8*/ 	.word	0x00009740
        /*08cc*/ 	.word	0x00000000
        /*08d0*/ 	.word	0x00000030
        /*08d4*/ 	.short	0x010a
        /*08d6*/ 	.byte	0xff
	.zero		1


	//   ....[122]....
        /*08d8*/ 	.word	0x00009810
        /*08dc*/ 	.word	0x00000000
        /*08e0*/ 	.word	0x00000030
        /*08e4*/ 	.short	0x010a
        /*08e6*/ 	.byte	0xff
	.zero		1


	//   ....[123]....
        /*08e8*/ 	.word	0x00009a90
        /*08ec*/ 	.word	0x000000ff
        /*08f0*/ 	.word	0x00000000
        /*08f4*/ 	.short	0x0101
        /*08f6*/ 	.byte	0x05
	.zero		1


	//   ....[124]....
        /*08f8*/ 	.word	0x00009ed0
        /*08fc*/ 	.word	0x00000000
        /*0900*/ 	.word	0x00000000
        /*0904*/ 	.short	0x0101
        /*0906*/ 	.byte	0xff
	.zero		1


	//   ....[125]....
        /*0908*/ 	.word	0x0000a140
        /*090c*/ 	.word	0x000000ff
        /*0910*/ 	.word	0x00000000
        /*0914*/ 	.short	0x0101
        /*0916*/ 	.byte	0x04
	.zero		1


	//   ....[126]....
        /*0918*/ 	.word	0x0000a160
        /*091c*/ 	.word	0x00000002
        /*0920*/ 	.word	0x000000f0
        /*0924*/ 	.short	0x010a
        /*0926*/ 	.byte	0xff
	.zero		1


	//   ....[127]....
        /*0928*/ 	.word	0x0000a1c0
        /*092c*/ 	.word	0x00000002
        /*0930*/ 	.word	0x00000018
        /*0934*/ 	.short	0x010a
        /*0936*/ 	.byte	0xff
	.zero		1


	//   ....[128]....
        /*0938*/ 	.word	0x0000a220
        /*093c*/ 	.word	0x00000002
        /*0940*/ 	.word	0x00000018
        /*0944*/ 	.short	0x010a
        /*0946*/ 	.byte	0xff
	.zero		1


	//   ....[129]....
        /*0948*/ 	.word	0x0000a270
        /*094c*/ 	.word	0x00000002
        /*0950*/ 	.word	0x00000080
        /*0954*/ 	.short	0x010a
        /*0956*/ 	.byte	0xff
	.zero		1


	//   ....[130]....
        /*0958*/ 	.word	0x0000a2d0
        /*095c*/ 	.word	0x00000000
        /*0960*/ 	.word	0x00000000
        /*0964*/ 	.short	0x010a
        /*0966*/ 	.byte	0xff
	.zero		1


	//   ....[131]....
        /*0968*/ 	.word	0x0000a330
        /*096c*/ 	.word	0x00000000
        /*0970*/ 	.word	0x00000000
        /*0974*/ 	.short	0x010a
        /*0976*/ 	.byte	0xff
	.zero		1


	//   ....[132]....
        /*0978*/ 	.word	0x0000a380
        /*097c*/ 	.word	0x00000000
        /*0980*/ 	.word	0x000000e0
        /*0984*/ 	.short	0x010a
        /*0986*/ 	.byte	0xff
	.zero		1


	//   ....[133]....
        /*0988*/ 	.word	0x0000a3e0
        /*098c*/ 	.word	0x00000000
        /*0990*/ 	.word	0x00000090
        /*0994*/ 	.short	0x010a
        /*0996*/ 	.byte	0xff
	.zero		1


	//   ....[134]....
        /*0998*/ 	.word	0x0000a430
        /*099c*/ 	.word	0x00000000
        /*09a0*/ 	.word	0x00000080
        /*09a4*/ 	.short	0x010a
        /*09a6*/ 	.byte	0xff
	.zero		1


	//   ....[135]....
        /*09a8*/ 	.word	0x0000a490
        /*09ac*/ 	.word	0x00000000
        /*09b0*/ 	.word	0x00000090
        /*09b4*/ 	.short	0x010a
        /*09b6*/ 	.byte	0xff
	.zero		1


	//   ....[136]....
        /*09b8*/ 	.word	0x0000a4e0
        /*09bc*/ 	.word	0x00000000
        /*09c0*/ 	.word	0x00000080
        /*09c4*/ 	.short	0x010a
        /*09c6*/ 	.byte	0xff
	.zero		1


	//   ....[137]....
        /*09c8*/ 	.word	0x0000a540
        /*09cc*/ 	.word	0x00000002
        /*09d0*/ 	.word	0x000000c0
        /*09d4*/ 	.short	0x010a
        /*09d6*/ 	.byte	0xff
	.zero		1


	//   ....[138]....
        /*09d8*/ 	.word	0x0000a5a0
        /*09dc*/ 	.word	0x00000000
        /*09e0*/ 	.word	0x00000000
        /*09e4*/ 	.short	0x010a
        /*09e6*/ 	.byte	0xff
	.zero		1


	//   ....[139]....
        /*09e8*/ 	.word	0x0000a600
        /*09ec*/ 	.word	0x00000000
        /*09f0*/ 	.word	0x00000000
        /*09f4*/ 	.short	0x010a
        /*09f6*/ 	.byte	0xff
	.zero		1


	//   ....[140]....
        /*09f8*/ 	.word	0x0000a660
        /*09fc*/ 	.word	0x00000000
        /*0a00*/ 	.word	0x00000000
        /*0a04*/ 	.short	0x010a
        /*0a06*/ 	.byte	0xff
	.zero		1


	//   ....[141]....
        /*0a08*/ 	.word	0x0000a6c0
        /*0a0c*/ 	.word	0x00000000
        /*0a10*/ 	.word	0x00000000
        /*0a14*/ 	.short	0x010a
        /*0a16*/ 	.byte	0xff
	.zero		1


	//   ....[142]....
        /*0a18*/ 	.word	0x0000a720
        /*0a1c*/ 	.word	0x00000000
        /*0a20*/ 	.word	0x00000000
        /*0a24*/ 	.short	0x010a
        /*0a26*/ 	.byte	0xff
	.zero		1


	//   ....[143]....
        /*0a28*/ 	.word	0x0000a770
        /*0a2c*/ 	.word	0x00000000
        /*0a30*/ 	.word	0x00000080
        /*0a34*/ 	.short	0x010a
        /*0a36*/ 	.byte	0xff
	.zero		1


	//   ....[144]....
        /*0a38*/ 	.word	0x0000a7d0
        /*0a3c*/ 	.word	0x00000000
        /*0a40*/ 	.word	0x00000078
        /*0a44*/ 	.short	0x010a
        /*0a46*/ 	.byte	0xff
	.zero		1


	//   ....[145]....
        /*0a48*/ 	.word	0x0000a830
        /*0a4c*/ 	.word	0x00000000
        /*0a50*/ 	.word	0x00000050
        /*0a54*/ 	.short	0x010a
        /*0a56*/ 	.byte	0xff
	.zero		1


	//   ....[146]....
        /*0a58*/ 	.word	0x0000a890
        /*0a5c*/ 	.word	0x00000000
        /*0a60*/ 	.word	0x00000058
        /*0a64*/ 	.short	0x010a
        /*0a66*/ 	.byte	0xff
	.zero		1


	//   ....[147]....
        /*0a68*/ 	.word	0x0000a8f0
        /*0a6c*/ 	.word	0x00000000
        /*0a70*/ 	.word	0x00000060
        /*0a74*/ 	.short	0x010a
        /*0a76*/ 	.byte	0xff
	.zero		1


	//   ....[148]....
        /*0a78*/ 	.word	0x0000a950
        /*0a7c*/ 	.word	0x00000000
        /*0a80*/ 	.word	0x00000068
        /*0a84*/ 	.short	0x010a
        /*0a86*/ 	.byte	0xff
	.zero		1


	//   ....[149]....
        /*0a88*/ 	.word	0x0000a9b0
        /*0a8c*/ 	.word	0x00000000
        /*0a90*/ 	.word	0x00000050
        /*0a94*/ 	.short	0x010a
        /*0a96*/ 	.byte	0xff
	.zero		1


	//   ....[150]....
        /*0a98*/ 	.word	0x0000aa10
        /*0a9c*/ 	.word	0x00000000
        /*0aa0*/ 	.word	0x00000058
        /*0aa4*/ 	.short	0x010a
        /*0aa6*/ 	.byte	0xff
	.zero		1


	//   ....[151]....
        /*0aa8*/ 	.word	0x0000aa70
        /*0aac*/ 	.word	0x00000000
        /*0ab0*/ 	.word	0x00000060
        /*0ab4*/ 	.short	0x010a
        /*0ab6*/ 	.byte	0xff
	.zero		1


	//   ....[152]....
        /*0ab8*/ 	.word	0x0000aad0
        /*0abc*/ 	.word	0x00000000
        /*0ac0*/ 	.word	0x00000068
        /*0ac4*/ 	.short	0x010a
        /*0ac6*/ 	.byte	0xff
	.zero		1


	//   ....[153]....
        /*0ac8*/ 	.word	0x0000ab30
        /*0acc*/ 	.word	0x00000000
        /*0ad0*/ 	.word	0x00000050
        /*0ad4*/ 	.short	0x010a
        /*0ad6*/ 	.byte	0xff
	.zero		1


	//   ....[154]....
        /*0ad8*/ 	.word	0x0000ab90
        /*0adc*/ 	.word	0x00000000
        /*0ae0*/ 	.word	0x00000058
        /*0ae4*/ 	.short	0x010a
        /*0ae6*/ 	.byte	0xff
	.zero		1


	//   ....[155]....
        /*0ae8*/ 	.word	0x0000abf0
        /*0aec*/ 	.word	0x00000002
        /*0af0*/ 	.word	0x00000060
        /*0af4*/ 	.short	0x010a
        /*0af6*/ 	.byte	0xff
	.zero		1


	//   ....[156]....
        /*0af8*/ 	.word	0x0000ac40
        /*0afc*/ 	.word	0x00000000
        /*0b00*/ 	.word	0x00000080
        /*0b04*/ 	.short	0x010a
        /*0b06*/ 	.byte	0xff
	.zero		1


	//   ....[157]....
        /*0b08*/ 	.word	0x0000aca0
        /*0b0c*/ 	.word	0x00000002
        /*0b10*/ 	.word	0x00000030
        /*0b14*/ 	.short	0x010a
        /*0b16*/ 	.byte	0xff
	.zero		1


	//   ....[158]....
        /*0b18*/ 	.word	0x0000acf0
        /*0b1c*/ 	.word	0x00000053
        /*0b20*/ 	.word	0x000000a0
        /*0b24*/ 	.short	0x010a
        /*0b26*/ 	.byte	0xff
	.zero		1


	//   ....[159]....
        /*0b28*/ 	.word	0x0000ad40
        /*0b2c*/ 	.word	0x00000002
        /*0b30*/ 	.word	0x00000030
        /*0b34*/ 	.short	0x010a
        /*0b36*/ 	.byte	0xff
	.zero		1


	//   ....[160]....
        /*0b38*/ 	.word	0x0000ad90
        /*0b3c*/ 	.word	0x00000000
        /*0b40*/ 	.word	0x00000030
        /*0b44*/ 	.short	0x010a
        /*0b46*/ 	.byte	0xff
	.zero		1


	//   ....[161]....
        /*0b48*/ 	.word	0x0000ade0
        /*0b4c*/ 	.word	0x00000000
        /*0b50*/ 	.word	0x00000030
        /*0b54*/ 	.short	0x010a
        /*0b56*/ 	.byte	0xff
	.zero		1


	//   ....[162]....
        /*0b58*/ 	.word	0x0000ae30
        /*0b5c*/ 	.word	0x00000000
        /*0b60*/ 	.word	0x00000030
        /*0b64*/ 	.short	0x010a
        /*0b66*/ 	.byte	0xff
	.zero		1


	//   ....[163]....
        /*0b68*/ 	.word	0x0000ae80
        /*0b6c*/ 	.word	0x00000000
        /*0b70*/ 	.word	0x00000030
        /*0b74*/ 	.short	0x010a
        /*0b76*/ 	.byte	0xff
	.zero		1


	//   ....[164]....
        /*0b78*/ 	.word	0x0000aed0
        /*0b7c*/ 	.word	0x00000000
        /*0b80*/ 	.word	0x00000030
        /*0b84*/ 	.short	0x010a
        /*0b86*/ 	.byte	0xff
	.zero		1


	//   ....[165]....
        /*0b88*/ 	.word	0x0000af20
        /*0b8c*/ 	.word	0x00000000
        /*0b90*/ 	.word	0x00000030
        /*0b94*/ 	.short	0x010a
        /*0b96*/ 	.byte	0xff
	.zero		1


	//----- nvinfo : EIATTR_NUM_MBARRIERS
	.align		4
.L_47:
        /*0b98*/ 	.byte	0x03, 0x38
        /*0b9a*/ 	.short	0x0020


	//----- nvinfo : EIATTR_EXIT_INSTR_OFFSETS
	.align		4
        /*0b9c*/ 	.byte	0x04, 0x1c
        /*0b9e*/ 	.short	(.L_49 - .L_48)


	//   ....[0]....
.L_48:
        /*0ba0*/ 	.word	0x000027b0


	//   ....[1]....
        /*0ba4*/ 	.word	0x00002ca0


	//   ....[2]....
        /*0ba8*/ 	.word	0x00002d00


	//   ....[3]....
        /*0bac*/ 	.word	0x00003dc0


	//   ....[4]....
        /*0bb0*/ 	.word	0x000053a0


	//   ....[5]....
        /*0bb4*/ 	.word	0x000053e0


	//   ....[6]....
        /*0bb8*/ 	.word	0x0000a030


	//   ....[7]....
        /*0bbc*/ 	.word	0x0000a0b0


	//   ....[8]....
        /*0bc0*/ 	.word	0x0000a0e0


	//   ....[9]....
        /*0bc4*/ 	.word	0x0000a150


	//----- nvinfo : EIATTR_MAX_THREADS
	.align		4
.L_49:
        /*0bc8*/ 	.byte	0x04, 0x05
        /*0bca*/ 	.short	(.L_51 - .L_50)
.L_50:
        /*0bcc*/ 	.word	0x00000100
        /*0bd0*/ 	.word	0x00000001
        /*0bd4*/ 	.word	0x00000001


	//----- nvinfo : EIATTR_CRS_STACK_SIZE
	.align		4
.L_51:
        /*0bd8*/ 	.byte	0x04, 0x1e
        /*0bda*/ 	.short	(.L_53 - .L_52)
.L_52:
        /*0bdc*/ 	.word	0x00000000


	//----- nvinfo : EIATTR_CBANK_PARAM_SIZE
	.align		4
.L_53:
        /*0be0*/ 	.byte	0x03, 0x19
        /*0be2*/ 	.short	0x0800


	//----- nvinfo : EIATTR_PARAM_CBANK
	.align		4
        /*0be4*/ 	.byte	0x04, 0x0a
        /*0be6*/ 	.short	(.L_55 - .L_54)
	.align		4
.L_54:
        /*0be8*/ 	.word	index@(.nv.constant0._ZN7cutlass13device_kernelINS_4gemm6kernel13GemmUniversalIN4cute5tupleIJiiiiEEENS1_10collective13CollectiveMmaINS1_35MainloopSm100TmaUmmaWarpSpecializedILi3ELi2ELi4ENS5_IJNS4_1CILi1EEESB_SB_EEEEENS5_IJNSA_ILi128EEESE_NSA_ILi64EEEEEEfNS5_IJSB_llEEEfNS5_IJlSB_lEEENS4_8TiledMMAINS4_8MMA_AtomIJNS4_17SM100_MMA_TF32_SSINS_10tfloat32_tESM_fLi128ELi128ELNS4_4UMMA5MajorE1ELSO_0ELNSN_7ScaleInE0ELSP_0EEEEEENS4_6LayoutISC_NS5_IJNSA_ILi0EEEST_ST_EEEEENS5_IJNS4_10UnderscoreESW_SW_EEEEENS4_13SM90_TMA_LOADENS4_14ComposedLayoutINS4_7SwizzleILi2ELi5ELi2EEENS4_18smem_ptr_flag_bitsILi32EEENSS_INS5_IJNSA_ILi32EEENSA_ILi4EEEEEENS5_IJSB_S15_EEEEEEEvNS4_8identityESZ_NS10_INS11_ILi3ELi4ELi3EEES14_NSS_INS5_IJNSA_ILi8EEES15_EEENS5_IJS15_SB_EEEEEEEvS1B_EENS_8epilogue10collective18CollectiveEpilogueINS1J_23Sm100TmaWarpSpecializedILi4ELi2ELi16ELb1ELb0EEEJSG_NS5_IJNSS_ISE_SB_EENSS_INSA_ILi16EEESB_EEEEEfSI_fSI_NS1J_6fusion15FusionCallbacksIS1N_NS1S_17LinearCombinationIffffLNS_15FloatRoundStyleE2EEESG_S1R_JEEENS4_5SM1004TMEM4LOAD26SM100_TMEM_LOAD_32dp32b16xESZ_NS10_INS11_ILi2ELi4ELi3EEES14_NSS_INS5_IJS1D_S1P_EEENS5_IJS1P_SB_EEEEEEENS4_39AutoVectorizingCopyWithAssumedAlignmentILi128EEENS4_14SM90_TMA_STOREES26_S28_S28_EEEvvEEEEvNT_6ParamsE)
        /*0bec*/ 	.short	0x0380
        /*0bee*/ 	.short	0x0800


	//----- nvinfo : EIATTR_SW_WAR
	.align		4
.L_55:
        /*0bf0*/ 	.byte	0x04, 0x36
        /*0bf2*/ 	.short	(.L_57 - .L_56)
.L_56:
        /*0bf4*/ 	.word	0x00000008
.L_57:


//--------------------- .nv.callgraph             --------------------------
	.section	.nv.callgraph,"",@"SHT_CUDA_CALLGRAPH"
	.align	4
	.sectionentsize	8
	.align		4
        /*0000*/ 	.word	0x00000000
	.align		4
        /*0004*/ 	.word	0xffffffff
	.align		4
        /*0008*/ 	.word	index@(_ZN7cutlass13device_kernelINS_4gemm6kernel13GemmUniversalIN4cute5tupleIJiiiiEEENS1_10collective13CollectiveMmaINS1_35MainloopSm100TmaUmmaWarpSpecializedILi3ELi2ELi4ENS5_IJNS4_1CILi1EEESB_SB_EEEEENS5_IJNSA_ILi128EEESE_NSA_ILi64EEEEEEfNS5_IJSB_llEEEfNS5_IJlSB_lEEENS4_8TiledMMAINS4_8MMA_AtomIJNS4_17SM100_MMA_TF32_SSINS_10tfloat32_tESM_fLi128ELi128ELNS4_4UMMA5MajorE1ELSO_0ELNSN_7ScaleInE0ELSP_0EEEEEENS4_6LayoutISC_NS5_IJNSA_ILi0EEEST_ST_EEEEENS5_IJNS4_10UnderscoreESW_SW_EEEEENS4_13SM90_TMA_LOADENS4_14ComposedLayoutINS4_7SwizzleILi2ELi5ELi2EEENS4_18smem_ptr_flag_bitsILi32EEENSS_INS5_IJNSA_ILi32EEENSA_ILi4EEEEEENS5_IJSB_S15_EEEEEEEvNS4_8identityESZ_NS10_INS11_ILi3ELi4ELi3EEES14_NSS_INS5_IJNSA_ILi8EEES15_EEENS5_IJS15_SB_EEEEEEEvS1B_EENS_8epilogue10collective18CollectiveEpilogueINS1J_23Sm100TmaWarpSpecializedILi4ELi2ELi16ELb1ELb0EEEJSG_NS5_IJNSS_ISE_SB_EENSS_INSA_ILi16EEESB_EEEEEfSI_fSI_NS1J_6fusion15FusionCallbacksIS1N_NS1S_17LinearCombinationIffffLNS_15FloatRoundStyleE2EEESG_S1R_JEEENS4_5SM1004TMEM4LOAD26SM100_TMEM_LOAD_32dp32b16xESZ_NS10_INS11_ILi2ELi4ELi3EEES14_NSS_INS5_IJS1D_S1P_EEENS5_IJS1P_SB_EEEEEEENS4_39AutoVectorizingCopyWithAssumedAlignmentILi128EEENS4_14SM90_TMA_STOREES26_S28_S28_EEEvvEEEEvNT_6ParamsE)
	.align		4
        /*000c*/ 	.word	index@(__assertfail)
	.align		4
        /*0010*/ 	.word	0x00000000
	.align		4
        /*0014*/ 	.word	0xfffffffe
	.align		4
        /*0018*/ 	.word	0x00000000
	.align		4
        /*001c*/ 	.word	0xfffffffd
	.align		4
        /*0020*/ 	.word	0x00000000
	.align		4
        /*0024*/ 	.word	0xfffffffc


//--------------------- .nv.constant4             --------------------------
	.section	.nv.constant4,"a",@progbits
	.align	8
	.align		8
.nv.constant4:
        /*0000*/ 	.dword	__assertfail
	.align		8
        /*0008*/ 	.dword	__unnamed_1
	.align		8
        /*0010*/ 	.dword	__unnamed_2
	.align		8
        /*0018*/ 	.dword	_ZN40_INTERNAL_16cef6bb_4_k_cu_621d7c59_368994cuda3std3__45__cpo5beginE
	.align		8
        /*0020*/ 	.dword	_ZN40_INTERNAL_16cef6bb_4_k_cu_621d7c59_368994cuda3std3__45__cpo3endE
	.align		8
        /*0028*/ 	.dword	_ZN40_INTERNAL_16cef6bb_4_k_cu_621d7c59_368994cuda3std3__45__cpo6cbeginE
	.align		8
        /*0030*/ 	.dword	_ZN40_INTERNAL_16cef6bb_4_k_cu_621d7c59_368994cuda3std3__45__cpo4cendE
	.align		8
        /*0038*/ 	.dword	_ZN40_INTERNAL_16cef6bb_4_k_cu_621d7c59_368994cuda3std3__442_GLOBAL__N__16cef6bb_4_k_cu_621d7c59_368996ignoreE
	.align		8
        /*0040*/ 	.dword	_ZN40_INTERNAL_16cef6bb_4_k_cu_621d7c59_368994cuda3std3__419piecewise_constructE
	.align		8
        /*0048*/ 	.dword	_ZN40_INTERNAL_16cef6bb_4_k_cu_621d7c59_368994cuda3std3__48in_placeE
	.align		8
        /*0050*/ 	.dword	_ZN40_INTERNAL_16cef6bb_4_k_cu_621d7c59_368994cuda3std6ranges3__45__cpo4swapE
	.align		8
        /*0058*/ 	.dword	_ZN40_INTERNAL_16cef6bb_4_k_cu_621d7c59_368994cuda3std6ranges3__45__cpo9iter_moveE
	.align		8
        /*0060*/ 	.dword	_ZN40_INTERNAL_16cef6bb_4_k_cu_621d7c59_368994cute7productE
	.align		8
        /*0068*/ 	.dword	_ZN40_INTERNAL_16cef6bb_4_k_cu_621d7c59_368994cute1_E
	.align		8
        /*0070*/ 	.dword	$str$25
	.align		8
        /*0078*/ 	.dword	$str$26
	.align		8
        /*0080*/ 	.dword	$str$27
	.align		8
        /*0088*/ 	.dword	$str$28


//--------------------- .text._ZN7cutlass13device_kernelINS_4gemm6kernel13GemmUniversalIN4cute5tupleIJiiiiEEENS1_10collective13CollectiveMmaINS1_35MainloopSm100TmaUmmaWarpSpecializedILi3ELi2ELi4ENS5_IJNS4_1CILi1EEESB_SB_EEEEENS5_IJNSA_ILi128EEESE_NSA_ILi64EEEEEEfNS5_IJSB_llEEEfNS5_IJlSB_lEEENS4_8TiledMMAINS4_8MMA_AtomIJNS4_17SM100_MMA_TF32_SSINS_10tfloat32_tESM_fLi128ELi128ELNS4_4UMMA5MajorE1ELSO_0ELNSN_7ScaleInE0ELSP_0EEEEEENS4_6LayoutISC_NS5_IJNSA_ILi0EEEST_ST_EEEEENS5_IJNS4_10UnderscoreESW_SW_EEEEENS4_13SM90_TMA_LOADENS4_14ComposedLayoutINS4_7SwizzleILi2ELi5ELi2EEENS4_18smem_ptr_flag_bitsILi32EEENSS_INS5_IJNSA_ILi32EEENSA_ILi4EEEEEENS5_IJSB_S15_EEEEEEEvNS4_8identityESZ_NS10_INS11_ILi3ELi4ELi3EEES14_NSS_INS5_IJNSA_ILi8EEES15_EEENS5_IJS15_SB_EEEEEEEvS1B_EENS_8epilogue10collective18CollectiveEpilogueINS1J_23Sm100TmaWarpSpecializedILi4ELi2ELi16ELb1ELb0EEEJSG_NS5_IJNSS_ISE_SB_EENSS_INSA_ILi16EEESB_EEEEEfSI_fSI_NS1J_6fusion15FusionCallbacksIS1N_NS1S_17LinearCombinationIffffLNS_15FloatRoundStyleE2EEESG_S1R_JEEENS4_5SM1004TMEM4LOAD26SM100_TMEM_LOAD_32dp32b16xESZ_NS10_INS11_ILi2ELi4ELi3EEES14_NSS_INS5_IJS1D_S1P_EEENS5_IJS1P_SB_EEEEEEENS4_39AutoVectorizingCopyWithAssumedAlignmentILi128EEENS4_14SM90_TMA_STOREES26_S28_S28_EEEvvEEEEvNT_6ParamsE --------------------------
	.section	.text._ZN7cutlass13device_kernelINS_4gemm6kernel13GemmUniversalIN4cute5tupleIJiiiiEEENS1_10collective13CollectiveMmaINS1_35MainloopSm100TmaUmmaWarpSpecializedILi3ELi2ELi4ENS5_IJNS4_1CILi1EEESB_SB_EEEEENS5_IJNSA_ILi128EEESE_NSA_ILi64EEEEEEfNS5_IJSB_llEEEfNS5_IJlSB_lEEENS4_8TiledMMAINS4_8MMA_AtomIJNS4_17SM100_MMA_TF32_SSINS_10tfloat32_tESM_fLi128ELi128ELNS4_4UMMA5MajorE1ELSO_0ELNSN_7ScaleInE0ELSP_0EEEEEENS4_6LayoutISC_NS5_IJNSA_ILi0EEEST_ST_EEEEENS5_IJNS4_10UnderscoreESW_SW_EEEEENS4_13SM90_TMA_LOADENS4_14ComposedLayoutINS4_7SwizzleILi2ELi5ELi2EEENS4_18smem_ptr_flag_bitsILi32EEENSS_INS5_IJNSA_ILi32EEENSA_ILi4EEEEEENS5_IJSB_S15_EEEEEEEvNS4_8identityESZ_NS10_INS11_ILi3ELi4ELi3EEES14_NSS_INS5_IJNSA_ILi8EEES15_EEENS5_IJS15_SB_EEEEEEEvS1B_EENS_8epilogue10collective18CollectiveEpilogueINS1J_23Sm100TmaWarpSpecializedILi4ELi2ELi16ELb1ELb0EEEJSG_NS5_IJNSS_ISE_SB_EENSS_INSA_ILi16EEESB_EEEEEfSI_fSI_NS1J_6fusion15FusionCallbacksIS1N_NS1S_17LinearCombinationIffffLNS_15FloatRoundStyleE2EEESG_S1R_JEEENS4_5SM1004TMEM4LOAD26SM100_TMEM_LOAD_32dp32b16xESZ_NS10_INS11_ILi2ELi4ELi3EEES14_NSS_INS5_IJS1D_S1P_EEENS5_IJS1P_SB_EEEEEEENS4_39AutoVectorizingCopyWithAssumedAlignmentILi128EEENS4_14SM90_TMA_STOREES26_S28_S28_EEEvvEEEEvNT_6ParamsE,"ax",@progbits
	.align	128
.text._ZN7cutlass13device_kernelINS_4gemm6kernel13GemmUniversalIN4cute5tupleIJiiiiEEENS1_10collective13CollectiveMmaINS1_35MainloopSm100TmaUmmaWarpSpecializedILi3ELi2ELi4ENS5_IJNS4_1CILi1EEESB_SB_EEEEENS5_IJNSA_ILi128EEESE_NSA_ILi64EEEEEEfNS5_IJSB_llEEEfNS5_IJlSB_lEEENS4_8TiledMMAINS4_8MMA_AtomIJNS4_17SM100_MMA_TF32_SSINS_10tfloat32_tESM_fLi128ELi128ELNS4_4UMMA5MajorE1ELSO_0ELNSN_7ScaleInE0ELSP_0EEEEEENS4_6LayoutISC_NS5_IJNSA_ILi0EEEST_ST_EEEEENS5_IJNS4_10UnderscoreESW_SW_EEEEENS4_13SM90_TMA_LOADENS4_14ComposedLayoutINS4_7SwizzleILi2ELi5ELi2EEENS4_18smem_ptr_flag_bitsILi32EEENSS_INS5_IJNSA_ILi32EEENSA_ILi4EEEEEENS5_IJSB_S15_EEEEEEEvNS4_8identityESZ_NS10_INS11_ILi3ELi4ELi3EEES14_NSS_INS5_IJNSA_ILi8EEES15_EEENS5_IJS15_SB_EEEEEEEvS1B_EENS_8epilogue10collective18CollectiveEpilogueINS1J_23Sm100TmaWarpSpecializedILi4ELi2ELi16ELb1ELb0EEEJSG_NS5_IJNSS_ISE_SB_EENSS_INSA_ILi16EEESB_EEEEEfSI_fSI_NS1J_6fusion15FusionCallbacksIS1N_NS1S_17LinearCombinationIffffLNS_15FloatRoundStyleE2EEESG_S1R_JEEENS4_5SM1004TMEM4LOAD26SM100_TMEM_LOAD_32dp32b16xESZ_NS10_INS11_ILi2ELi4ELi3EEES14_NSS_INS5_IJS1D_S1P_EEENS5_IJS1P_SB_EEEEEEENS4_39AutoVectorizingCopyWithAssumedAlignmentILi128EEENS4_14SM90_TMA_STOREES26_S28_S28_EEEvvEEEEvNT_6ParamsE:
        .type           _ZN7cutlass13device_kernelINS_4gemm6kernel13GemmUniversalIN4cute5tupleIJiiiiEEENS1_10collective13CollectiveMmaINS1_35MainloopSm100TmaUmmaWarpSpecializedILi3ELi2ELi4ENS5_IJNS4_1CILi1EEESB_SB_EEEEENS5_IJNSA_ILi128EEESE_NSA_ILi64EEEEEEfNS5_IJSB_llEEEfNS5_IJlSB_lEEENS4_8TiledMMAINS4_8MMA_AtomIJNS4_17SM100_MMA_TF32_SSINS_10tfloat32_tESM_fLi128ELi128ELNS4_4UMMA5MajorE1ELSO_0ELNSN_7ScaleInE0ELSP_0EEEEEENS4_6LayoutISC_NS5_IJNSA_ILi0EEEST_ST_EEEEENS5_IJNS4_10UnderscoreESW_SW_EEEEENS4_13SM90_TMA_LOADENS4_14ComposedLayoutINS4_7SwizzleILi2ELi5ELi2EEENS4_18smem_ptr_flag_bitsILi32EEENSS_INS5_IJNSA_ILi32EEENSA_ILi4EEEEEENS5_IJSB_S15_EEEEEEEvNS4_8identityESZ_NS10_INS11_ILi3ELi4ELi3EEES14_NSS_INS5_IJNSA_ILi8EEES15_EEENS5_IJS15_SB_EEEEEEEvS1B_EENS_8epilogue10collective18CollectiveEpilogueINS1J_23Sm100TmaWarpSpecializedILi4ELi2ELi16ELb1ELb0EEEJSG_NS5_IJNSS_ISE_SB_EENSS_INSA_ILi16EEESB_EEEEEfSI_fSI_NS1J_6fusion15FusionCallbacksIS1N_NS1S_17LinearCombinationIffffLNS_15FloatRoundStyleE2EEESG_S1R_JEEENS4_5SM1004TMEM4LOAD26SM100_TMEM_LOAD_32dp32b16xESZ_NS10_INS11_ILi2ELi4ELi3EEES14_NSS_INS5_IJS1D_S1P_EEENS5_IJS1P_SB_EEEEEEENS4_39AutoVectorizingCopyWithAssumedAlignmentILi128EEENS4_14SM90_TMA_STOREES26_S28_S28_EEEvvEEEEvNT_6ParamsE,@function
        .size           _ZN7cutlass13device_kernelINS_4gemm6kernel13GemmUniversalIN4cute5tupleIJiiiiEEENS1_10collective13CollectiveMmaINS1_35MainloopSm100TmaUmmaWarpSpecializedILi3ELi2ELi4ENS5_IJNS4_1CILi1EEESB_SB_EEEEENS5_IJNSA_ILi128EEESE_NSA_ILi64EEEEEEfNS5_IJSB_llEEEfNS5_IJlSB_lEEENS4_8TiledMMAINS4_8MMA_AtomIJNS4_17SM100_MMA_TF32_SSINS_10tfloat32_tESM_fLi128ELi128ELNS4_4UMMA5MajorE1ELSO_0ELNSN_7ScaleInE0ELSP_0EEEEEENS4_6LayoutISC_NS5_IJNSA_ILi0EEEST_ST_EEEEENS5_IJNS4_10UnderscoreESW_SW_EEEEENS4_13SM90_TMA_LOADENS4_14ComposedLayoutINS4_7SwizzleILi2ELi5ELi2EEENS4_18smem_ptr_flag_bitsILi32EEENSS_INS5_IJNSA_ILi32EEENSA_ILi4EEEEEENS5_IJSB_S15_EEEEEEEvNS4_8identityESZ_NS10_INS11_ILi3ELi4ELi3EEES14_NSS_INS5_IJNSA_ILi8EEES15_EEENS5_IJS15_SB_EEEEEEEvS1B_EENS_8epilogue10collective18CollectiveEpilogueINS1J_23Sm100TmaWarpSpecializedILi4ELi2ELi16ELb1ELb0EEEJSG_NS5_IJNSS_ISE_SB_EENSS_INSA_ILi16EEESB_EEEEEfSI_fSI_NS1J_6fusion15FusionCallbacksIS1N_NS1S_17LinearCombinationIffffLNS_15FloatRoundStyleE2EEESG_S1R_JEEENS4_5SM1004TMEM4LOAD26SM100_TMEM_LOAD_32dp32b16xESZ_NS10_INS11_ILi2ELi4ELi3EEES14_NSS_INS5_IJS1D_S1P_EEENS5_IJS1P_SB_EEEEEEENS4_39AutoVectorizingCopyWithAssumedAlignmentILi128EEENS4_14SM90_TMA_STOREES26_S28_S28_EEEvvEEEEvNT_6ParamsE,(.L_x_221 - _ZN7cutlass13device_kernelINS_4gemm6kernel13GemmUniversalIN4cute5tupleIJiiiiEEENS1_10collective13CollectiveMmaINS1_35MainloopSm100TmaUmmaWarpSpecializedILi3ELi2ELi4ENS5_IJNS4_1CILi1EEESB_SB_EEEEENS5_IJNSA_ILi128EEESE_NSA_ILi64EEEEEEfNS5_IJSB_llEEEfNS5_IJlSB_lEEENS4_8TiledMMAINS4_8MMA_AtomIJNS4_17SM100_MMA_TF32_SSINS_10tfloat32_tESM_fLi128ELi128ELNS4_4UMMA5MajorE1ELSO_0ELNSN_7ScaleInE0ELSP_0EEEEEENS4_6LayoutISC_NS5_IJNSA_ILi0EEEST_ST_EEEEENS5_IJNS4_10UnderscoreESW_SW_EEEEENS4_13SM90_TMA_LOADENS4_14ComposedLayoutINS4_7SwizzleILi2ELi5ELi2EEENS4_18smem_ptr_flag_bitsILi32EEENSS_INS5_IJNSA_ILi32EEENSA_ILi4EEEEEENS5_IJSB_S15_EEEEEEEvNS4_8identityESZ_NS10_INS11_ILi3ELi4ELi3EEES14_NSS_INS5_IJNSA_ILi8EEES15_EEENS5_IJS15_SB_EEEEEEEvS1B_EENS_8epilogue10collective18CollectiveEpilogueINS1J_23Sm100TmaWarpSpecializedILi4ELi2ELi16ELb1ELb0EEEJSG_NS5_IJNSS_ISE_SB_EENSS_INSA_ILi16EEESB_EEEEEfSI_fSI_NS1J_6fusion15FusionCallbacksIS1N_NS1S_17LinearCombinationIffffLNS_15FloatRoundStyleE2EEESG_S1R_JEEENS4_5SM1004TMEM4LOAD26SM100_TMEM_LOAD_32dp32b16xESZ_NS10_INS11_ILi2ELi4ELi3EEES14_NSS_INS5_IJS1D_S1P_EEENS5_IJS1P_SB_EEEEEEENS4_39AutoVectorizingCopyWithAssumedAlignmentILi128EEENS4_14SM90_TMA_STOREES26_S28_S28_EEEvvEEEEvNT_6ParamsE)
        .other          _ZN7cutlass13device_kernelINS_4gemm6kernel13GemmUniversalIN4cute5tupleIJiiiiEEENS1_10collective13CollectiveMmaINS1_35MainloopSm100TmaUmmaWarpSpecializedILi3ELi2ELi4ENS5_IJNS4_1CILi1EEESB_SB_EEEEENS5_IJNSA_ILi128EEESE_NSA_ILi64EEEEEEfNS5_IJSB_llEEEfNS5_IJlSB_lEEENS4_8TiledMMAINS4_8MMA_AtomIJNS4_17SM100_MMA_TF32_SSINS_10tfloat32_tESM_fLi128ELi128ELNS4_4UMMA5MajorE1ELSO_0ELNSN_7ScaleInE0ELSP_0EEEEEENS4_6LayoutISC_NS5_IJNSA_ILi0EEEST_ST_EEEEENS5_IJNS4_10UnderscoreESW_SW_EEEEENS4_13SM90_TMA_LOADENS4_14ComposedLayoutINS4_7SwizzleILi2ELi5ELi2EEENS4_18smem_ptr_flag_bitsILi32EEENSS_INS5_IJNSA_ILi32EEENSA_ILi4EEEEEENS5_IJSB_S15_EEEEEEEvNS4_8identityESZ_NS10_INS11_ILi3ELi4ELi3EEES14_NSS_INS5_IJNSA_ILi8EEES15_EEENS5_IJS15_SB_EEEEEEEvS1B_EENS_8epilogue10collective18CollectiveEpilogueINS1J_23Sm100TmaWarpSpecializedILi4ELi2ELi16ELb1ELb0EEEJSG_NS5_IJNSS_ISE_SB_EENSS_INSA_ILi16EEESB_EEEEEfSI_fSI_NS1J_6fusion15FusionCallbacksIS1N_NS1S_17LinearCombinationIffffLNS_15FloatRoundStyleE2EEESG_S1R_JEEENS4_5SM1004TMEM4LOAD26SM100_TMEM_LOAD_32dp32b16xESZ_NS10_INS11_ILi2ELi4ELi3EEES14_NSS_INS5_IJS1D_S1P_EEENS5_IJS1P_SB_EEEEEEENS4_39AutoVectorizingCopyWithAssumedAlignmentILi128EEENS4_14SM90_TMA_STOREES26_S28_S28_EEEvvEEEEvNT_6ParamsE,@"STO_CUDA_ENTRY STV_DEFAULT"
_ZN7cutlass13device_kernelINS_4gemm6kernel13GemmUniversalIN4cute5tupleIJiiiiEEENS1_10collective13CollectiveMmaINS1_35MainloopSm100TmaUmmaWarpSpecializedILi3ELi2ELi4ENS5_IJNS4_1CILi1EEESB_SB_EEEEENS5_IJNSA_ILi128EEESE_NSA_ILi64EEEEEEfNS5_IJSB_llEEEfNS5_IJlSB_lEEENS4_8TiledMMAINS4_8MMA_AtomIJNS4_17SM100_MMA_TF32_SSINS_10tfloat32_tESM_fLi128ELi128ELNS4_4UMMA5MajorE1ELSO_0ELNSN_7ScaleInE0ELSP_0EEEEEENS4_6LayoutISC_NS5_IJNSA_ILi0EEEST_ST_EEEEENS5_IJNS4_10UnderscoreESW_SW_EEEEENS4_13SM90_TMA_LOADENS4_14ComposedLayoutINS4_7SwizzleILi2ELi5ELi2EEENS4_18smem_ptr_flag_bitsILi32EEENSS_INS5_IJNSA_ILi32EEENSA_ILi4EEEEEENS5_IJSB_S15_EEEEEEEvNS4_8identityESZ_NS10_INS11_ILi3ELi4ELi3EEES14_NSS_INS5_IJNSA_ILi8EEES15_EEENS5_IJS15_SB_EEEEEEEvS1B_EENS_8epilogue10collective18CollectiveEpilogueINS1J_23Sm100TmaWarpSpecializedILi4ELi2ELi16ELb1ELb0EEEJSG_NS5_IJNSS_ISE_SB_EENSS_INSA_ILi16EEESB_EEEEEfSI_fSI_NS1J_6fusion15FusionCallbacksIS1N_NS1S_17LinearCombinationIffffLNS_15FloatRoundStyleE2EEESG_S1R_JEEENS4_5SM1004TMEM4LOAD26SM100_TMEM_LOAD_32dp32b16xESZ_NS10_INS11_ILi2ELi4ELi3EEES14_NSS_INS5_IJS1D_S1P_EEENS5_IJS1P_SB_EEEEEEENS4_39AutoVectorizingCopyWithAssumedAlignmentILi128EEENS4_14SM90_TMA_STOREES26_S28_S28_EEEvvEEEEvNT_6ParamsE:
[----:B------:R-:W1:Y:S01]  /*0000*/  LDC R1, c[0x0][0x37c] ;  /* 0x0000df00ff017b82 */ /* 0x000e620000000800 */
[----:B------:R-:W2:Y:S01]  /*0010*/  S2R R76, SR_TID.X ;  /* 0x00000000004c7919 */ /* 0x000ea20000002100 */
[----:B------:R-:W3:Y:S01]  /*0020*/  LDCU.64 UR4, c[0x0][0x890] ;  /* 0x00011200ff0477ac */ /* 0x000ee20008000a00 */
[----:B------:R-:W-:Y:S02]  /*0030*/  PRMT R64, RZ, 0x7610, R64 ;  /* 0x00007610ff407816 */ /* 0x000fe40000000040 */
[----:B------:R-:W-:Y:S01]  /*0040*/  ELECT P5, URZ, PT ;  /* 0x0000000000ff782f */ /* 0x000fe200038a0000 */
[----:B------:R-:W4:Y:S01]  /*0050*/  LDCU.64 UR46, c[0x0][0x358] ;  /* 0x00006b00ff2e77ac */ /* 0x000f220008000a00 */
[----:B---3--:R-:W-:-:S04]  /*0060*/  UISETP.NE.U32.AND UP0, UPT, UR4, URZ, UPT ;  /* 0x000000ff0400728c */ /* 0x008fc8000bf05070 */
[----:B------:R-:W-:Y:S01]  /*0070*/  UISETP.NE.AND.EX UP0, UPT, UR5, URZ, UPT, UP0 ;  /* 0x000000ff0500728c */ /* 0x000fe2000bf05300 */
[----:B--2---:R-:W-:-:S05]  /*0080*/  SHF.R.U32.HI R68, RZ, 0x5, R76 ;  /* 0x00000005ff447819 */ /* 0x004fca000001164c */
[----:B------:R-:W2:Y:S02]  /*0090*/  SHFL.IDX PT, R0, R68, RZ, 0x1f ;  /* 0x00001fff44007589 */ /* 0x000ea400000e0000 */
[----:B--2---:R-:W-:Y:S01]  /*00a0*/  R2UR UR8, R0 ;  /* 0x00000000000872ca */ /* 0x004fe200000e0000 */
[----:B-1--4-:R-:W-:-:S14]  /*00b0*/  BRA.U UP0, `(.L_x_0) ;  /* 0x00000001002c7547 */ /* 0x012fdc000b800000 */
[----:B------:R-:W1:Y:S02]  /*00c0*/  LDCU.64 UR6, c[0x0][0x888] ;  /* 0x00011100ff0677ac */ /* 0x000e640008000a00 */
[----:B-1----:R-:W-:-:S04]  /*00d0*/  UISETP.NE.U32.AND UP0, UPT, UR6, URZ, UPT ;  /* 0x000000ff0600728c */ /* 0x002fc8000bf05070 */
[----:B------:R-:W-:-:S09]  /*00e0*/  UISETP.NE.AND.EX UP0, UPT, UR7, URZ, UPT, UP0 ;  /* 0x000000ff0700728c */ /* 0x000fd2000bf05300 */
[----:B------:R-:W-:Y:S05]  /*00f0*/  BRA.U !UP0, `(.L_x_1) ;  /* 0x0000000108107547 */ /* 0x000fea000b800000 */
[----:B------:R-:W1:Y:S02]  /*0100*/  LDC.64 R2, c[0x0][0x888] ;  /* 0x00022200ff027b82 */ /* 0x000e640000000a00 */
[----:B-1----:R1:W5:Y:S01]  /*0110*/  LDG.E R35, desc[UR46][R2.64] ;  /* 0x0000002e02237981 */ /* 0x002362000c1e1900 */
[----:B------:R-:W-:Y:S01]  /*0120*/  HFMA2 R64, -RZ, RZ, 0, 5.9604644775390625e-08 ;  /* 0x00000001ff407431 */ /* 0x000fe200000001ff */
[----:B------:R-:W-:Y:S05]  /*0130*/  BRA `(.L_x_0) ;  /* 0x00000000000c7947 */ /* 0x000fea0003800000 */
.L_x_1:
[----:B------:R-:W1:Y:S01]  /*0140*/  LDCU UR6, c[0x0][0x880] ;  /* 0x00011000ff0677ac */ /* 0x000e620008000800 */
[----:B------:R-:W-:Y:S01]  /*0150*/  HFMA2 R64, -RZ, RZ, 0, 5.9604644775390625e-08 ;  /* 0x00000001ff407431 */ /* 0x000fe200000001ff */
[----:B-1----:R-:W-:-:S07]  /*0160*/  MOV R35, UR6 ;  /* 0x0000000600237c02 */ /* 0x002fce0008000f00 */
.L_x_0:
[----:B------:R-:W2:Y:S02]  /*0170*/  LDCU.64 UR6, c[0x0][0x8b0] ;  /* 0x00011600ff0677ac */ /* 0x000ea40008000a00 */
[----:B--2---:R-:W-:-:S04]  /*0180*/  UISETP.NE.U32.AND UP0, UPT, UR6, URZ, UPT ;  /* 0x000000ff0600728c */ /* 0x004fc8000bf05070 */
[----:B------:R-:W-:-:S09]  /*0190*/  UISETP.NE.AND.EX UP0, UPT, UR7, URZ, UPT, UP0 ;  /* 0x000000ff0700728c */ /* 0x000fd2000bf05300 */
[----:B------:R-:W-:Y:S05]  /*01a0*/  BRA.U UP0, `(.L_x_2) ;  /* 0x0000000100247547 */ /* 0x000fea000b800000 */
[----:B------:R-:W2:Y:S02]  /*01b0*/  LDCU.64 UR6, c[0x0][0x8a8] ;  /* 0x00011500ff0677ac */ /* 0x000ea40008000a00 */
[----:B--2---:R-:W-:-:S04]  /*01c0*/  UISETP.NE.U32.AND UP0, UPT, UR6, URZ, UPT ;  /* 0x000000ff0600728c */ /* 0x004fc8000bf05070 */
[----:B------:R-:W-:-:S09]  /*01d0*/  UISETP.NE.AND.EX UP0, UPT, UR7, URZ, UPT, UP0 ;  /* 0x000000ff0700728c */ /* 0x000fd2000bf05300 */
[----:B------:R-:W-:Y:S05]  /*01e0*/  BRA.U !UP0, `(.L_x_3) ;  /* 0x00000001080c7547 */ /* 0x000fea000b800000 */
[----:B-1----:R-:W1:Y:S02]  /*01f0*/  LDC.64 R2, c[0x0][0x8a8] ;  /* 0x00022a00ff027b82 */ /* 0x002e640000000a00 */
[----:B-1----:R2:W5:Y:S01]  /*0200*/  LDG.E R33, desc[UR46][R2.64] ;  /* 0x0000002e02217981 */ /* 0x002562000c1e1900 */
[----:B------:R-:W-:Y:S05]  /*0210*/  BRA `(.L_x_2) ;  /* 0x0000000000087947 */ /* 0x000fea0003800000 */
.L_x_3:
[----:B------:R-:W2:Y:S02]  /*0220*/  LDCU UR6, c[0x0][0x8a0] ;  /* 0x00011400ff0677ac */ /* 0x000ea40008000800 */
[----:B--2---:R-:W-:Y:S02]  /*0230*/  MOV R33, UR6 ;  /* 0x0000000600217c02 */ /* 0x004fe40008000f00 */
.L_x_2:
[----:B------:R-:W-:Y:S01]  /*0240*/  IMAD.U32 R0, RZ, RZ, UR8 ;  /* 0x00000008ff007e24 */ /* 0x000fe2000f8e00ff */
[----:B------:R-:W-:Y:S04]  /*0250*/  BSSY.RECONVERGENT B0, `(.L_x_4) ;  /* 0x000000c000007945 */ /* 0x000fe80003800200 */
[C---:B------:R-:W-:Y:S02]  /*0260*/  ISETP.NE.OR P1, PT, R0.reuse, 0x1, !P5 ;  /* 0x000000010000780c */ /* 0x040fe40006f25670 */
[----:B------:R-:W-:-:S11]  /*0270*/  ISETP.NE.OR P0, PT, R0, 0x3, !P5 ;  /* 0x000000030000780c */ /* 0x000fd60006f05670 */
[----:B------:R-:W-:Y:S05]  /*0280*/  @P1 BRA `(.L_x_5) ;  /* 0x0000000000201947 */ /* 0x000fea0003800000 */
[----:B------:R-:W3:Y:S02]  /*0290*/  LDCU.64 UR6, c[0x0][0x348] ;  /* 0x00006900ff0677ac */ /* 0x000ee40008000a00 */
[----:B---3--:R-:W-:Y:S02]  /*02a0*/  UIADD3 UR10, UP1, UPT, UR6, 0x80, URZ ;  /* 0x00000080060a7890 */ /* 0x008fe4000ff3e0ff */
[----:B------:R-:W-:Y:S02]  /*02b0*/  UIADD3 UR6, UP0, UPT, UR6, 0x180, URZ ;  /* 0x0000018006067890 */ /* 0x000fe4000ff1e0ff */
[----:B------:R-:W-:Y:S02]  /*02c0*/  UIADD3.X UR11, UPT, UPT, URZ, UR7, URZ, UP1, !UPT ;  /* 0x00000007ff0b7290 */ /* 0x000fe40008ffe4ff */
[----:B------:R-:W-:-:S07]  /*02d0*/  UIADD3.X UR7, UPT, UPT, URZ, UR7, URZ, UP0, !UPT ;  /* 0x00000007ff077290 */ /* 0x000fce00087fe4ff */
[----:B------:R3:W-:Y:S02]  /*02e0*/  UTMACCTL.PF [UR10] ;  /* 0x000000000a0079b9 */ /* 0x0007e40008040000 */
[----:B------:R3:W-:Y:S02]  /*02f0*/  UTMACCTL.PF [UR6] ;  /* 0x00000000060079b9 */ /* 0x0007e40008040000 */
[----:B---3--:R-:W-:Y:S01]  /*0300*/  NOP ;  /* 0x0000000000007918 */ /* 0x008fe20000000000 */
.L_x_5:
[----:B------:R-:W-:Y:S05]  /*0310*/  BSYNC.RECONVERGENT B0 ;  /* 0x0000000000007941 */ /* 0x000fea0003800200 */
.L_x_4:
[----:B------:R-:W-:Y:S04]  /*0320*/  BSSY.RECONVERGENT B0, `(.L_x_6) ;  /* 0x000000a000007945 */ /* 0x000fe80003800200 */
        /* <DEDUP_REMOVED lines=9> */
.L_x_7:
[----:B------:R-:W-:Y:S05]  /*03c0*/  BSYNC.RECONVERGENT B0 ;  /* 0x0000000000007941 */ /* 0x000fea0003800200 */
.L_x_6:
[----:B------:R-:W3:Y:S01]  /*03d0*/  LDCU.64 UR6, c[0x0][0x888] ;  /* 0x00011100ff0677ac */ /* 0x000ee20008000a00 */
[----:B------:R-:W-:Y:S02]  /*03e0*/  UISETP.EQ.U32.AND UP1, UPT, UR4, URZ, UPT ;  /* 0x000000ff0400728c */ /* 0x000fe4000bf22070 */
[----:B------:R-:W-:Y:S02]  /*03f0*/  UPLOP3.LUT UP2, UPT, UPT, UPT, UPT, 0x80, 0x8 ;  /* 0x000000000008789c */ /* 0x000fe40003f4f070 */
[----:B---3--:R-:W-:-:S04]  /*0400*/  UISETP.NE.U32.AND UP0, UPT, UR6, URZ, UPT ;  /* 0x000000ff0600728c */ /* 0x008fc8000bf05070 */
[----:B------:R-:W-:-:S04]  /*0410*/  UISETP.NE.AND.EX UP0, UPT, UR7, URZ, UPT, UP0 ;  /* 0x000000ff0700728c */ /* 0x000fc8000bf05300 */
[----:B------:R-:W-:-:S04]  /*0420*/  UISETP.EQ.OR.EX UP3, UPT, UR5, URZ, !UP0, UP1 ;  /* 0x000000ff0500728c */ /* 0x000fc8000c762710 */
[----:B------:R-:W-:-:S05]  /*0430*/  UP2UR UR49, UPR, URZ, 0x8 ;  /* 0x00000008ff317883 */ /* 0x000fca0008000000 */
[----:B------:R-:W-:Y:S07]  /*0440*/  BRA.U !UP3, `(.L_x_8) ;  /* 0x000000010b207547 */ /* 0x000fee000b800000 */
[----:B------:R-:W-:Y:S01]  /*0450*/  UISETP.NE.U32.AND UP2, UPT, UR4, URZ, UPT ;  /* 0x000000ff0400728c */ /* 0x000fe2000bf45070 */
[----:B-----5:R-:W-:Y:S01]  /*0460*/  FSETP.NEU.AND P0, PT, R35, RZ, PT ;  /* 0x000000ff2300720b */ /* 0x020fe20003f0d000 */
[----:B------:R-:W-:Y:S02]  /*0470*/  USEL UR4, URZ, 0xffffffff, UP0 ;  /* 0xffffffffff047887 */ /* 0x000fe40008000000 */
[----:B------:R-:W-:-:S10]  /*0480*/  UISETP.NE.AND.EX UP2, UPT, UR5, URZ, UPT, UP2 ;  /* 0x000000ff0500728c */ /* 0x000fd4000bf45320 */
[----:B------:R-:W-:Y:S01]  /*0490*/  VOTEU.ANY UP1, P0 ;  /* 0x0000000000ff7886 */ /* 0x000fe20000020100 */
[----:B------:R-:W-:-:S04]  /*04a0*/  @!UP2 USEL UR4, URZ, 0xffffffff, UP1 ;  /* 0xffffffffff04a887 */ /* 0x000fc80008800000 */
[----:B------:R-:W-:-:S04]  /*04b0*/  ULOP3.LUT UR4, UR4, 0x1, URZ, 0xc0, !UPT ;  /* 0x0000000104047892 */ /* 0x000fc8000f8ec0ff */
[----:B------:R-:W-:-:S11]  /*04c0*/  UISETP.NE.U32.AND UP2, UPT, UR4, 0x1, UPT ;  /* 0x000000010400788c */ /* 0x000fd6000bf45070 */
.L_x_8:
[----:B-12---:R-:W1:Y:S01]  /*04d0*/  SHFL.IDX PT, R2, R68, RZ, 0x1f ;  /* 0x00001fff44027589 */ /* 0x006e6200000e0000 */
[----:B------:R-:W-:-:S04]  /*04e0*/  UISETP.NE.AND UP1, UPT, UR8, 0x2, UPT ;  /* 0x000000020800788c */ /* 0x000fc8000bf25270 */
[----:B------:R-:W-:Y:S01]  /*04f0*/  USEL UR6, URZ, 0x1, UP1 ;  /* 0x00000001ff067887 */ /* 0x000fe20008800000 */
[----:B-1----:R-:W-:-:S13]  /*0500*/  ISETP.NE.AND P0, PT, R2, RZ, PT ;  /* 0x000000ff0200720c */ /* 0x002fda0003f05270 */
[----:B------:R-:W-:Y:S05]  /*0510*/  @P0 BRA `(.L_x_9) ;  /* 0x0000000000400947 */ /* 0x000fea0003800000 */
[----:B------:R-:W1:Y:S01]  /*0520*/  S2UR UR5, SR_CgaCtaId ;  /* 0x00000000000579c3 */ /* 0x000e620000008800 */
[----:B------:R-:W-:Y:S01]  /*0530*/  UMOV UR7, 0x400 ;  /* 0x0000040000077882 */ /* 0x000fe20000000000 */
[----:B------:R-:W-:Y:S01]  /*0540*/  UMOV UR4, 0x1 ;  /* 0x0000000100047882 */ /* 0x000fe20000000000 */
[----:B------:R-:W-:Y:S01]  /*0550*/  ELECT P0, URZ, PT ;  /* 0x0000000000ff782f */ /* 0x000fe20003800000 */
[----:B------:R-:W-:-:S04]  /*0560*/  UIADD3 UR10, UPT, UPT, -UR4, 0x100000, URZ ;  /* 0x00100000040a7890 */ /* 0x000fc8000fffe1ff */
[----:B------:R-:W-:Y:S02]  /*0570*/  USHF.L.U32 UR11, UR10, 0xb, URZ ;  /* 0x0000000b0a0b7899 */ /* 0x000fe400080006ff */
[----:B------:R-:W-:Y:S02]  /*0580*/  USHF.L.U32 UR10, UR10, 0x1, URZ ;  /* 0x000000010a0a7899 */ /* 0x000fe400080006ff */
[----:B-1----:R-:W-:Y:S01]  /*0590*/  ULEA UR5, UR5, UR7, 0x18 ;  /* 0x0000000705057291 */ /* 0x002fe2000f8ec0ff */
[----:B------:R-:W1:Y:S11]  /*05a0*/  FENCE.VIEW.ASYNC.S ;  /* 0x00000000000073c6 */ /* 0x000e760000000000 */
[----:B-1----:R1:W2:Y:S01]  /*05b0*/  SYNCS.EXCH.64 URZ, [UR5], UR10 ;  /* 0x0000000a05ff75b2 */ /* 0x0022a20008000100 */
[----:B------:R1:W3:Y:S01]  /*05c0*/  SYNCS.EXCH.64 URZ, [UR5+0x18], UR10 ;  /* 0x0000180a05ff75b2 */ /* 0x0002e20008000100 */
[----:B------:R1:W4:Y:S01]  /*05d0*/  SYNCS.EXCH.64 URZ, [UR5+0x8], UR10 ;  /* 0x0000080a05ff75b2 */ /* 0x0003220008000100 */
[----:B------:R1:W1:Y:S01]  /*05e0*/  SYNCS.EXCH.64 URZ, [UR5+0x20], UR10 ;  /* 0x0000200a05ff75b2 */ /* 0x0002620008000100 */
[----:B------:R1:W1:Y:S01]  /*05f0*/  SYNCS.EXCH.64 URZ, [UR5+0x10], UR10 ;  /* 0x0000100a05ff75b2 */ /* 0x0002620008000100 */
[----:B------:R1:W1:Y:S01]  /*0600*/  SYNCS.EXCH.64 URZ, [UR5+0x28], UR10 ;  /* 0x0000280a05ff75b2 */ /* 0x0002620008000100 */
[----:B------:R-:W-:Y:S01]  /*0610*/  NOP ;  /* 0x0000000000007918 */ /* 0x000fe20000000000 */
.L_x_9:
[----:B------:R-:W2:Y:S01]  /*0620*/  SHFL.IDX PT, R2, R68, RZ, 0x1f ;  /* 0x00001fff44027589 */ /* 0x000ea200000e0000 */
[----:B------:R-:W-:Y:S01]  /*0630*/  NOP ;  /* 0x0000000000007918 */ /* 0x000fe20000000000 */
[----:B--2---:R-:W-:-:S13]  /*0640*/  ISETP.NE.AND P0, PT, R2, 0x1, PT ;  /* 0x000000010200780c */ /* 0x004fda0003f05270 */
[----:B------:R-:W-:Y:S05]  /*0650*/  @P0 BRA `(.L_x_10) ;  /* 0x0000000000580947 */ /* 0x000fea0003800000 */
[----:B------:R-:W2:Y:S01]  /*0660*/  S2UR UR7, SR_CgaCtaId ;  /* 0x00000000000779c3 */ /* 0x000ea20000008800 */
[----:B------:R-:W-:Y:S01]  /*0670*/  UMOV UR9, 0x400 ;  /* 0x0000040000097882 */ /* 0x000fe20000000000 */
[----:B-1----:R-:W-:Y:S01]  /*0680*/  UMOV UR5, 0x20 ;  /* 0x0000002000057882 */ /* 0x002fe20000000000 */
[----:B------:R-:W-:Y:S01]  /*0690*/  UMOV UR4, 0x80 ;  /* 0x0000008000047882 */ /* 0x000fe20000000000 */
[----:B------:R-:W-:-:S04]  /*06a0*/  UIADD3 UR10, UPT, UPT, -UR5, 0x100000, URZ ;  /* 0x00100000050a7890 */ /* 0x000fc8000fffe1ff */
[----:B------:R-:W-:Y:S02]  /*06b0*/  USHF.L.U32 UR11, UR10, 0xb, URZ ;  /* 0x0000000b0a0b7899 */ /* 0x000fe400080006ff */
[----:B------:R-:W-:Y:S02]  /*06c0*/  USHF.L.U32 UR10, UR10, 0x1, URZ ;  /* 0x000000010a0a7899 */ /* 0x000fe400080006ff */
[----:B------:R-:W-:-:S04]  /*06d0*/  UIADD3 UR4, UPT, UPT, -UR4, 0x100000, URZ ;  /* 0x0010000004047890 */ /* 0x000fc8000fffe1ff */
[----:B------:R-:W-:Y:S02]  /*06e0*/  USHF.L.U32 UR5, UR4, 0xb, URZ ;  /* 0x0000000b04057899 */ /* 0x000fe400080006ff */
[----:B------:R-:W-:Y:S01]  /*06f0*/  USHF.L.U32 UR4, UR4, 0x1, URZ ;  /* 0x0000000104047899 */ /* 0x000fe200080006ff */
[----:B------:R-:W-:Y:S01]  /*0700*/  ELECT P0, URZ, PT ;  /* 0x0000000000ff782f */ /* 0x000fe20003800000 */
[----:B--2---:R-:W-:Y:S01]  /*0710*/  ULEA UR7, UR7, UR9, 0x18 ;  /* 0x0000000907077291 */ /* 0x004fe2000f8ec0ff */
[----:B------:R-:W1:Y:S11]  /*0720*/  FENCE.VIEW.ASYNC.S ;  /* 0x00000000000073c6 */ /* 0x000e760000000000 */
[----:B-1----:R2:W1:Y:S01]  /*0730*/  SYNCS.EXCH.64 URZ, [UR7+0x30], UR10 ;  /* 0x0000300a07ff75b2 */ /* 0x0024620008000100 */
[----:B------:R2:W1:Y:S01]  /*0740*/  SYNCS.EXCH.64 URZ, [UR7+0x50], UR4 ;  /* 0x0000500407ff75b2 */ /* 0x0004620008000100 */
[----:B------:R2:W1:Y:S01]  /*0750*/  SYNCS.EXCH.64 URZ, [UR7+0x38], UR10 ;  /* 0x0000380a07ff75b2 */ /* 0x0004620008000100 */
[----:B------:R2:W1:Y:S01]  /*0760*/  SYNCS.EXCH.64 URZ, [UR7+0x58], UR4 ;  /* 0x0000580407ff75b2 */ /* 0x0004620008000100 */
[----:B------:R2:W1:Y:S01]  /*0770*/  SYNCS.EXCH.64 URZ, [UR7+0x40], UR10 ;  /* 0x0000400a07ff75b2 */ /* 0x0004620008000100 */
[----:B------:R2:W1:Y:S01]  /*0780*/  SYNCS.EXCH.64 URZ, [UR7+0x60], UR4 ;  /* 0x0000600407ff75b2 */ /* 0x0004620008000100 */
[----:B------:R2:W1:Y:S01]  /*0790*/  SYNCS.EXCH.64 URZ, [UR7+0x48], UR10 ;  /* 0x0000480a07ff75b2 */ /* 0x0004620008000100 */
[----:B------:R2:W1:Y:S02]  /*07a0*/  SYNCS.EXCH.64 URZ, [UR7+0x68], UR4 ;  /* 0x0000680407ff75b2 */ /* 0x0004640008000100 */
[----:B--2---:R-:W-:Y:S01]  /*07b0*/  NOP ;  /* 0x0000000000007918 */ /* 0x004fe20000000000 */
.L_x_10:
[----:B------:R-:W2:Y:S01]  /*07c0*/  SHFL.IDX PT, R2, R68, RZ, 0x1f ;  /* 0x00001fff44027589 */ /* 0x000ea200000e0000 */
[----:B------:R-:W-:Y:S01]  /*07d0*/  NOP ;  /* 0x0000000000007918 */ /* 0x000fe20000000000 */
[----:B--2---:R-:W-:-:S13]  /*07e0*/  ISETP.NE.AND P0, PT, R2, 0x3, PT ;  /* 0x000000030200780c */ /* 0x004fda0003f05270 */
[----:B------:R-:W-:Y:S05]  /*07f0*/  @P0 BRA `(.L_x_11) ;  /* 0x0000000000300947 */ /* 0x000fea0003800000 */
[----:B-1----:R-:W1:Y:S01]  /*0800*/  S2UR UR5, SR_CgaCtaId ;  /* 0x00000000000579c3 */ /* 0x002e620000008800 */
        /* <DEDUP_REMOVED lines=8> */
[----:B-1----:R2:W1:Y:S01]  /*0890*/  SYNCS.EXCH.64 URZ, [UR5+0x70], UR10 ;  /* 0x0000700a05ff75b2 */ /* 0x0024620008000100 */
[----:B------:R2:W1:Y:S02]  /*08a0*/  SYNCS.EXCH.64 URZ, [UR5+0x78], UR10 ;  /* 0x0000780a05ff75b2 */ /* 0x0004640008000100 */
[----:B--2---:R-:W-:Y:S01]  /*08b0*/  NOP ;  /* 0x0000000000007918 */ /* 0x004fe20000000000 */
.L_x_11:
[----:B------:R-:W2:Y:S01]  /*08c0*/  SHFL.IDX PT, R2, R68, RZ, 0x1f ;  /* 0x00001fff44027589 */ /* 0x000ea200000e0000 */
[----:B------:R-:W-:Y:S01]  /*08d0*/  NOP ;  /* 0x0000000000007918 */ /* 0x000fe20000000000 */
[----:B--2---:R-:W-:-:S13]  /*08e0*/  ISETP.NE.AND P0, PT, R2, 0x4, PT ;  /* 0x000000040200780c */ /* 0x004fda0003f05270 */
[----:B------:R-:W-:Y:S05]  /*08f0*/  @P0 BRA `(.L_x_12) ;  /* 0x00000000004c0947 */ /* 0x000fea0003800000 */
[----:B-1----:R-:W1:Y:S01]  /*0900*/  S2UR UR5, SR_CgaCtaId ;  /* 0x00000000000579c3 */ /* 0x002e620000008800 */
[----:B------:R-:W-:Y:S01]  /*0910*/  UMOV UR9, 0x100 ;  /* 0x0000010000097882 */ /* 0x000fe20000000000 */
[----:B------:R-:W-:Y:S01]  /*0920*/  UMOV UR7, 0x400 ;  /* 0x0000040000077882 */ /* 0x000fe20000000000 */
[----:B------:R-:W-:Y:S01]  /*0930*/  USEL UR9, UR9, 0xe0, UP2 ;  /* 0x000000e009097887 */ /* 0x000fe20009000000 */
[----:B------:R-:W-:Y:S01]  /*0940*/  UMOV UR4, 0x1 ;  /* 0x0000000100047882 */ /* 0x000fe20000000000 */
[----:B------:R-:W-:Y:S01]  /*0950*/  ELECT P0, URZ, PT ;  /* 0x0000000000ff782f */ /* 0x000fe20003800000 */
[----:B------:R-:W-:-:S04]  /*0960*/  UIADD3 UR10, UPT, UPT, -UR4, 0x100000, URZ ;  /* 0x00100000040a7890 */ /* 0x000fc8000fffe1ff */
[----:B------:R-:W-:Y:S02]  /*0970*/  USHF.L.U32 UR11, UR10, 0xb, URZ ;  /* 0x0000000b0a0b7899 */ /* 0x000fe400080006ff */
[----:B------:R-:W-:Y:S02]  /*0980*/  USHF.L.U32 UR10, UR10, 0x1, URZ ;  /* 0x000000010a0a7899 */ /* 0x000fe400080006ff */
[----:B------:R-:W-:-:S04]  /*0990*/  UIADD3 UR12, UPT, UPT, -UR9, 0x100000, URZ ;  /* 0x00100000090c7890 */ /* 0x000fc8000fffe1ff */
[----:B------:R-:W-:Y:S02]  /*09a0*/  USHF.L.U32 UR13, UR12, 0xb, URZ ;  /* 0x0000000b0c0d7899 */ /* 0x000fe400080006ff */
[----:B------:R-:W-:Y:S02]  /*09b0*/  USHF.L.U32 UR12, UR12, 0x1, URZ ;  /* 0x000000010c0c7899 */ /* 0x000fe400080006ff */
[----:B-1----:R-:W-:Y:S01]  /*09c0*/  ULEA UR5, UR5, UR7, 0x18 ;  /* 0x0000000705057291 */ /* 0x002fe2000f8ec0ff */
[----:B------:R-:W1:Y:S11]  /*09d0*/  FENCE.VIEW.ASYNC.S ;  /* 0x00000000000073c6 */ /* 0x000e760000000000 */
[----:B-1----:R2:W1:Y:S01]  /*09e0*/  SYNCS.EXCH.64 URZ, [UR5+0x80], UR10 ;  /* 0x0000800a05ff75b2 */ /* 0x0024620008000100 */
[----:B------:R2:W1:Y:S01]  /*09f0*/  SYNCS.EXCH.64 URZ, [UR5+0x90], UR12 ;  /* 0x0000900c05ff75b2 */ /* 0x0004620008000100 */
[----:B------:R2:W1:Y:S01]  /*0a00*/  SYNCS.EXCH.64 URZ, [UR5+0x88], UR10 ;  /* 0x0000880a05ff75b2 */ /* 0x0004620008000100 */
[----:B------:R2:W1:Y:S02]  /*0a10*/  SYNCS.EXCH.64 URZ, [UR5+0x98], UR12 ;  /* 0x0000980c05ff75b2 */ /* 0x0004640008000100 */
[----:B--2---:R-:W-:Y:S01]  /*0a20*/  NOP ;  /* 0x0000000000007918 */ /* 0x004fe20000000000 */
.L_x_12:
        /* <DEDUP_REMOVED lines=26> */
.L_x_13:
        /* <DEDUP_REMOVED lines=18> */
.L_x_14:
[----:B-1----:R-:W1:Y:S01]  /*0cf0*/  S2UR UR5, SR_CTAID.X ;  /* 0x00000000000579c3 */ /* 0x002e620000002500 */
[----:B------:R-:W-:-:S05]  /*0d00*/  CS2R.32 R63, SR_CgaSize ;  /* 0x00000000003f7805 */ /* 0x000fca0000008a00 */
[----:B------:R-:W-:-:S05]  /*0d10*/  IMAD R63, R63, -0xa0, RZ ;  /* 0xffffff603f3f7824 */ /* 0x000fca00078e02ff */
[----:B------:R-:W-:-:S14]  /*0d20*/  R2UR UR9, R63 ;  /* 0x000000003f0972ca */ /* 0x000fdc00000e0000 */
[----:B------:R-:W2:Y:S01]  /*0d30*/  LDCU UR9, c[0x0][UR9+0x2b0] ;  /* 0x00005600090977ac */ /* 0x000ea20008000800 */
[----:B------:R-:W-:Y:S01]  /*0d40*/  NOP ;  /* 0x0000000000007918 */ /* 0x000fe20000000000 */
[----:B------:R-:W-:-:S05]  /*0d50*/  CS2R.32 R63, SR_CgaSize ;  /* 0x00000000003f7805 */ /* 0x000fca0000008a00 */
[----:B------:R-:W-:-:S05]  /*0d60*/  IMAD R63, R63, -0xa0, RZ ;  /* 0xffffff603f3f7824 */ /* 0x000fca00078e02ff */
[----:B------:R-:W-:-:S14]  /*0d70*/  R2UR UR7, R63 ;  /* 0x000000003f0772ca */ /* 0x000fdc00000e0000 */
[----:B------:R-:W3:Y:S01]  /*0d80*/  LDCU UR7, c[0x0][UR7+0x2b4] ;  /* 0x00005680070777ac */ /* 0x000ee20008000800 */
[----:B------:R-:W4:Y:S08]  /*0d90*/  S2UR UR4, SR_CTAID.Y ;  /* 0x00000000000479c3 */ /* 0x000f300000002600 */
[----:B------:R-:W3:Y:S01]  /*0da0*/  LDC R10, c[0x0][0xb24] ;  /* 0x0002c900ff0a7b82 */ /* 0x000ee20000000800 */
[----:B-1----:R-:W-:-:S02]  /*0db0*/  I2FP.F32.U32 R63, UR5 ;  /* 0x00000005003f7c45 */ /* 0x002fc40008201000 */
[----:B------:R-:W-:-:S05]  /*0dc0*/  CS2R.32 R3, SR_CgaSize ;  /* 0x0000000000037805 */ /* 0x000fca0000008a00 */
[----:B------:R-:W-:-:S06]  /*0dd0*/  IMAD R3, R3, -0xa0, RZ ;  /* 0xffffff6003037824 */ /* 0x000fcc00078e02ff */
[----:B------:R-:W1:Y:S01]  /*0de0*/  LDC R3, c[0x0][R3+0x2a0] ;  /* 0x0000a80003037b82 */ /* 0x000e620000000800 */
[----:B------:R-:W-:Y:S01]  /*0df0*/  MOV R15, UR5 ;  /* 0x00000005000f7c02 */ /* 0x000fe20008000f00 */
[----:B--2---:R-:W-:Y:S01]  /*0e00*/  FMUL R63, R63, UR9 ;  /* 0x000000093f3f7c20 */ /* 0x004fe20008400000 */
[----:B----4-:R-:W-:Y:S02]  /*0e10*/  I2FP.F32.U32 R62, UR4 ;  /* 0x00000004003e7c45 */ /* 0x010fe40008201000 */
[----:B------:R-:W-:-:S05]  /*0e20*/  CS2R.32 R2, SR_CgaSize ;  /* 0x0000000000027805 */ /* 0x000fca0000008a00 */
[----:B------:R-:W-:-:S06]  /*0e30*/  IMAD R2, R2, -0xa0, RZ ;  /* 0xffffff6002027824 */ /* 0x000fcc00078e02ff */
[----:B------:R-:W2:Y:S01]  /*0e40*/  LDC R2, c[0x0][R2+0x2a4] ;  /* 0x0000a90002027b82 */ /* 0x000ea20000000800 */
[----:B------:R-:W-:Y:S01]  /*0e50*/  MOV R14, UR4 ;  /* 0x00000004000e7c02 */ /* 0x000fe20008000f00 */
[----:B------:R-:W4:Y:S01]  /*0e60*/  F2I.U32.TRUNC.NTZ R63, R63 ;  /* 0x0000003f003f7305 */ /* 0x000f22000020f000 */
[----:B---3--:R-:W-:-:S05]  /*0e70*/  FMUL R62, R62, UR7 ;  /* 0x000000073e3e7c20 */ /* 0x008fca0008400000 */
[----:B------:R-:W-:Y:S01]  /*0e80*/  BAR.SYNC.DEFER_BLOCKING 0x0 ;  /* 0x0000000000007b1d */ /* 0x000fe20000010000 */
[----:B------:R-:W-:-:S05]  /*0e90*/  ISETP.GE.AND P0, PT, R10, 0x1, PT ;  /* 0x000000010a00780c */ /* 0x000fca0003f06270 */
[----:B------:R-:W3:Y:S02]  /*0ea0*/  F2I.U32.TRUNC.NTZ R62, R62 ;  /* 0x0000003e003e7305 */ /* 0x000ee4000020f000 */
[----:B------:R-:W2:Y:S01]  /*0eb0*/  S2UR UR52, SR_CTAID.Z ;  /* 0x00000000003479c3 */ /* 0x000ea20000002700 */
[----:B----4-:R-:W-:-:S05]  /*0ec0*/  IADD3 R63, PT, PT, -R63, RZ, RZ ;  /* 0x000000ff3f3f7210 */ /* 0x010fca0007ffe1ff */
[----:B-1----:R-:W-:Y:S01]  /*0ed0*/  IMAD R63, R3, R63, UR5 ;  /* 0x00000005033f7e24 */ /* 0x002fe2000f8e023f */
[----:B---3--:R-:W-:-:S05]  /*0ee0*/  IADD3 R62, PT, PT, -R62, RZ, RZ ;  /* 0x000000ff3e3e7210 */ /* 0x008fca0007ffe1ff */
[----:B--2---:R-:W-:Y:S01]  /*0ef0*/  IMAD R62, R2, R62, UR4 ;  /* 0x00000004023e7e24 */ /* 0x004fe2000f8e023e */
[----:B------:R-:W-:Y:S06]  /*0f00*/  @!P0 BRA `(.L_x_15) ;  /* 0x0000000000b88947 */ /* 0x000fec0003800000 */
[----:B------:R-:W1:Y:S01]  /*0f10*/  LDC.64 R4, c[0x0][0xb18] ;  /* 0x0002c600ff047b82 */ /* 0x000e620000000a00 */
[----:B------:R-:W-:-:S07]  /*0f20*/  ISETP.NE.AND P0, PT, R10, 0x1, PT ;  /* 0x000000010a00780c */ /* 0x000fce0003f05270 */
[----:B------:R-:W2:Y:S08]  /*0f30*/  LDC R9, c[0x0][0xb0c] ;  /* 0x0002c300ff097b82 */ /* 0x000eb00000000800 */
[----:B------:R-:W3:Y:S08]  /*0f40*/  LDC R12, c[0x0][0x370] ;  /* 0x0000dc00ff0c7b82 */ /* 0x000ef00000000800 */
[----:B------:R-:W4:Y:S01]  /*0f50*/  LDC R11, c[0x0][0x374] ;  /* 0x0000dd00ff0b7b82 */ /* 0x000f220000000800 */
[----:B-1----:R-:W-:-:S07]  /*0f60*/  ISETP.NE.AND P1, PT, R4, 0x1, PT ;  /* 0x000000010400780c */ /* 0x002fce0003f25270 */
[----:B------:R-:W3:Y:S01]  /*0f70*/  LDC.64 R6, c[0x0][0xb10] ;  /* 0x0002c400ff067b82 */ /* 0x000ee20000000a00 */
[----:B--2---:R-:W-:-:S07]  /*0f80*/  ISETP.NE.AND P2, PT, R9, 0x1, PT ;  /* 0x000000010900780c */ /* 0x004fce0003f45270 */
[----:B------:R-:W1:Y:S08]  /*0f90*/  LDC R8, c[0x0][0xb20] ;  /* 0x0002c800ff087b82 */ /* 0x000e700000000800 */
[----:B------:R-:W2:Y:S01]  /*0fa0*/  LDC.64 R2, c[0x0][0xb28] ;  /* 0x0002ca00ff027b82 */ /* 0x000ea20000000a00 */
[----:B----4-:R-:W-:-:S04]  /*0fb0*/  IMAD.HI.U32 R13, R11, R5, RZ ;  /* 0x000000050b0d7227 */ /* 0x010fc800078e00ff */
[----:B------:R-:W-:-:S04]  /*0fc0*/  IMAD.HI.U32 R5, R14, R5, RZ ;  /* 0x000000050e057227 */ /* 0x000fc800078e00ff */
[----:B---3--:R-:W-:-:S05]  /*0fd0*/  IMAD.HI.U32 R16, R12, R6, RZ ;  /* 0x000000060c107227 */ /* 0x008fca00078e00ff */
[-C--:B------:R-:W-:Y:S01]  /*0fe0*/  @P2 SHF.R.U32.HI R12, RZ, R7.reuse, R16 ;  /* 0x00000007ff0c2219 */ /* 0x080fe20000011610 */
[----:B------:R-:W-:Y:S01]  /*0ff0*/  IMAD.HI.U32 R16, R15, R6, RZ ;  /* 0x000000060f107227 */ /* 0x000fe200078e00ff */
[-C--:B-1----:R-:W-:Y:S02]  /*1000*/  @P1 SHF.R.U32.HI R11, RZ, R8.reuse, R13 ;  /* 0x00000008ff0b1219 */ /* 0x082fe4000001160d */
[----:B------:R-:W-:Y:S02]  /*1010*/  SHF.R.U32.HI R5, RZ, R8, R5 ;  /* 0x00000008ff057219 */ /* 0x000fe40000011605 */
[----:B------:R-:W-:Y:S02]  /*1020*/  SHF.R.U32.HI R16, RZ, R7, R16 ;  /* 0x00000007ff107219 */ /* 0x000fe40000011610 */
[----:B------:R-:W-:Y:S01]  /*1030*/  SEL R5, R14, R5, !P1 ;  /* 0x000000050e057207 */ /* 0x000fe20004800000 */
[----:B--2---:R-:W-:Y:S01]  /*1040*/  IMAD.HI.U32 R13, R11, R2, RZ ;  /* 0x000000020b0d7227 */ /* 0x004fe200078e00ff */
[----:B------:R-:W-:-:S03]  /*1050*/  SEL R16, R15, R16, !P2 ;  /* 0x000000100f107207 */ /* 0x000fc60005000000 */
[----:B------:R-:W-:Y:S01]  /*1060*/  IMAD.HI.U32 R6, R12, R2, RZ ;  /* 0x000000020c067227 */ /* 0x000fe200078e00ff */
[----:B------:R-:W-:-:S04]  /*1070*/  @P0 SHF.R.U32.HI R11, RZ, R3, R13 ;  /* 0x00000003ff0b0219 */ /* 0x000fc8000001160d */
[----:B------:R-:W-:Y:S01]  /*1080*/  @P0 SHF.R.U32.HI R12, RZ, R3, R6 ;  /* 0x00000003ff0c0219 */ /* 0x000fe20000011606 */
[----:B------:R-:W-:-:S04]  /*1090*/  IMAD R11, R11, R10, RZ ;  /* 0x0000000a0b0b7224 */ /* 0x000fc800078e02ff */
[----:B------:R-:W-:Y:S01]  /*10a0*/  IMAD R6, R12, R10, RZ ;  /* 0x0000000a0c067224 */ /* 0x000fe200078e02ff */
[----:B------:R-:W-:-:S04]  /*10b0*/  ISETP.GE.AND P1, PT, R5, R11, PT ;  /* 0x0000000b0500720c */ /* 0x000fc80003f26270 */
[----:B------:R-:W-:Y:S01]  /*10c0*/  ISETP.GE.OR P1, PT, R16, R6, P1 ;  /* 0x000000061000720c */ /* 0x000fe20000f26670 */
[----:B------:R-:W-:-:S05]  /*10d0*/  IMAD.HI.U32 R6, R5, R2, RZ ;  /* 0x0000000205067227 */ /* 0x000fca00078e00ff */
[----:B------:R-:W-:-:S04]  /*10e0*/  SHF.R.U32.HI R6, RZ, R3, R6 ;  /* 0x00000003ff067219 */ /* 0x000fc80000011606 */
[----:B------:R-:W-:-:S03]  /*10f0*/  SEL R6, R5, R6, !P0 ;  /* 0x0000000605067207 */ /* 0x000fc60004000000 */
[----:B------:R-:W-:Y:S01]  /*1100*/  @!P1 IMAD.HI.U32 R7, R16, R2, RZ ;  /* 0x0000000210079227 */ /* 0x000fe200078e00ff */
[----:B------:R-:W-:-:S04]  /*1110*/  IADD3 R2, PT, PT, -R6, RZ, RZ ;  /* 0x000000ff06027210 */ /* 0x000fc80007ffe1ff */
[----:B------:R-:W-:Y:S01]  /*1120*/  @!P1 SHF.R.U32.HI R3, RZ, R3, R7 ;  /* 0x00000003ff039219 */ /* 0x000fe20000011607 */
[----:B------:R-:W-:Y:S01]  /*1130*/  IMAD R2, R10, R2, R5 ;  /* 0x000000020a027224 */ /* 0x000fe200078e0205 */
[----:B------:R-:W-:Y:S02]  /*1140*/  IADD3 R7, PT, PT, -R5, RZ, RZ ;  /* 0x000000ff05077210 */ /* 0x000fe40007ffe1ff */
[----:B------:R-:W-:-:S03]  /*1150*/  @!P1 SEL R3, R16, R3, !P0 ;  /* 0x0000000310039207 */ /* 0x000fc60004000000 */
[----:B------:R-:W-:Y:S02]  /*1160*/  IMAD R7, R4, R7, R14 ;  /* 0x0000000704077224 */ /* 0x000fe400078e020e */
[--C-:B------:R-:W-:Y:S02]  /*1170*/  @!P1 IMAD.IADD R6, R6, 0x1, -R3.reuse ;  /* 0x0000000106069824 */ /* 0x100fe400078e0a03 */
[----:B------:R-:W-:Y:S01]  /*1180*/  @!P1 IMAD R3, R2, R12, R3 ;  /* 0x0000000c02039224 */ /* 0x000fe200078e0203 */
[----:B------:R-:W-:Y:S01]  /*1190*/  IADD3 R2, PT, PT, -R16, RZ, RZ ;  /* 0x000000ff10027210 */ /* 0x000fe20007ffe1ff */
[----:B------:R-:W-:Y:S02]  /*11a0*/  @!P1 IMAD R5, R6, R10, R16 ;  /* 0x0000000a06059224 */ /* 0x000fe400078e0210 */
[----:B------:R-:W-:Y:S02]  /*11b0*/  @!P1 IMAD.MOV.U32 R16, RZ, RZ, R3 ;  /* 0x000000ffff109224 */ /* 0x000fe400078e0003 */
[----:B------:R-:W-:-:S02]  /*11c0*/  IMAD R2, R9, R2, R15 ;  /* 0x0000000209027224 */ /* 0x000fc400078e020f */
[----:B------:R-:W-:Y:S02]  /*11d0*/  IMAD R14, R5, R4, R7 ;  /* 0x00000004050e7224 */ /* 0x000fe400078e0207 */
[----:B------:R-:W-:Y:S02]  /*11e0*/  IMAD R15, R16, R9, R2 ;  /* 0x00000009100f7224 */ /* 0x000fe400078e0202 */
.L_x_15:
[----:B------:R-:W1:Y:S01]  /*11f0*/  LDCU UR4, c[0x0][0xb30] ;  /* 0x00016600ff0477ac */ /* 0x000e620008000800 */
[----:B------:R-:W2:Y:S08]  /*1200*/  S2UR UR37, SR_CgaCtaId ;  /* 0x00000000002579c3 */ /* 0x000eb00000008800 */
[----:B------:R-:W3:Y:S01]  /*1210*/  LDC R26, c[0x0][0xb24] ;  /* 0x0002c900ff1a7b82 */ /* 0x000ee20000000800 */
[----:B-1----:R-:W-:-:S09]  /*1220*/  UISETP.NE.AND UP1, UPT, UR4, 0x1, UPT ;  /* 0x000000010400788c */ /* 0x002fd2000bf25270 */
[----:B--2---:R-:W-:Y:S05]  /*1230*/  BRA.U UP1, `(.L_x_16) ;  /* 0x0000000101407547 */ /* 0x004fea000b800000 */
[----:B------:R-:W1:Y:S08]  /*1240*/  LDC.64 R4, c[0x0][0xb10] ;  /* 0x0002c400ff047b82 */ /* 0x000e700000000a00 */
[----:B------:R-:W2:Y:S08]  /*1250*/  LDC.64 R2, c[0x0][0xb18] ;  /* 0x0002c600ff027b82 */ /* 0x000eb00000000a00 */
[----:B------:R-:W4:Y:S08]  /*1260*/  LDC R6, c[0x0][0xb20] ;  /* 0x0002c800ff067b82 */ /* 0x000f300000000800 */
[----:B------:R-:W3:Y:S01]  /*1270*/  LDC R7, c[0x0][0xb0c] ;  /* 0x0002c300ff077b82 */ /* 0x000ee20000000800 */
[----:B-1----:R-:W-:-:S05]  /*1280*/  IMAD.HI.U32 R4, R15, R4, RZ ;  /* 0x000000040f047227 */ /* 0x002fca00078e00ff */
[----:B------:R-:W-:Y:S01]  /*1290*/  SHF.R.U32.HI R4, RZ, R5, R4 ;  /* 0x00000005ff047219 */ /* 0x000fe20000011604 */
[----:B--2---:R-:W-:Y:S01]  /*12a0*/  IMAD.HI.U32 R3, R14, R3, RZ ;  /* 0x000000030e037227 */ /* 0x004fe200078e00ff */
[----:B------:R-:W-:-:S04]  /*12b0*/  ISETP.NE.AND P0, PT, R2, 0x1, PT ;  /* 0x000000010200780c */ /* 0x000fc80003f05270 */
[----:B----4-:R-:W-:-:S04]  /*12c0*/  SHF.R.U32.HI R3, RZ, R6, R3 ;  /* 0x00000006ff037219 */ /* 0x010fc80000011603 */
[----:B------:R-:W-:Y:S02]  /*12d0*/  SEL R3, R14, R3, !P0 ;  /* 0x000000030e037207 */ /* 0x000fe40004000000 */
[----:B---3--:R-:W-:-:S04]  /*12e0*/  ISETP.NE.AND P1, PT, R7, 0x1, PT ;  /* 0x000000010700780c */ /* 0x008fc80003f25270 */
[----:B------:R-:W-:-:S05]  /*12f0*/  SEL R4, R15, R4, !P1 ;  /* 0x000000040f047207 */ /* 0x000fca0004800000 */
[----:B------:R-:W-:Y:S02]  /*1300*/  IMAD.IADD R5, R3, 0x1, -R4 ;  /* 0x0000000103057824 */ /* 0x000fe400078e0a04 */
[----:B------:R-:W-:Y:S02]  /*1310*/  IMAD.IADD R3, R4, 0x1, -R3 ;  /* 0x0000000104037824 */ /* 0x000fe400078e0a03 */
[----:B------:R-:W-:Y:S02]  /*1320*/  IMAD R15, R5, R7, R15 ;  /* 0x00000007050f7224 */ /* 0x000fe400078e020f */
[----:B------:R-:W-:-:S07]  /*1330*/  IMAD R14, R3, R2, R14 ;  /* 0x00000002030e7224 */ /* 0x000fce00078e020e */
.L_x_16:
[----:B------:R-:W-:Y:S01]  /*1340*/  BAR.SYNC.DEFER_BLOCKING 0x0 ;  /* 0x0000000000007b1d */ /* 0x000fe20000010000 */
[----:B------:R-:W-:Y:S01]  /*1350*/  UISETP.NE.AND UP1, UPT, UR8, 0x2, UPT ;  /* 0x000000020800788c */ /* 0x000fe2000bf25270 */
[----:B------:R-:W-:Y:S02]  /*1360*/  ISETP.NE.OR P5, PT, R0, 0x2, !P5 ;  /* 0x000000020000780c */ /* 0x000fe40006fa5670 */
[----:B------:R-:W-:-:S06]  /*1370*/  LOP3.LUT R2, R76, 0x1f, RZ, 0xc0, !PT ;  /* 0x0000001f4c027812 */ /* 0x000fcc00078ec0ff */
[----:B------:R-:W-:Y:S05]  /*1380*/  BRA.U UP1, `(.L_x_17) ;  /* 0x0000001501107547 */ /* 0x000fea000b800000 */
[----:B------:R-:W1:Y:S01]  /*1390*/  LDCU UR13, c[0x0][0x38c] ;  /* 0x00007180ff0d77ac */ /* 0x000e620008000800 */
[----:B------:R-:W2:Y:S01]  /*13a0*/  LDC R8, c[0x0][0x370] ;  /* 0x0000dc00ff087b82 */ /* 0x000ea20000000800 */
[----:B------:R-:W-:Y:S01]  /*13b0*/  PLOP3.LUT P1, PT, PT, PT, UP2, 0x80, 0x8 ;  /* 0x000000000008781c */ /* 0x000fe20003f2f028 */
[----:B------:R-:W-:Y:S01]  /*13c0*/  IMAD.MOV.U32 R17, RZ, RZ, 0x1 ;  /* 0x00000001ff117424 */ /* 0x000fe200078e00ff */
[----:B------:R-:W-:Y:S01]  /*13d0*/  ISETP.EQ.OR P4, PT, R2, RZ, P5 ;  /* 0x000000ff0200720c */ /* 0x000fe20002f82670 */
[----:B------:R-:W-:Y:S01]  /*13e0*/  IMAD.MOV.U32 R16, RZ, RZ, RZ ;  /* 0x000000ffff107224 */ /* 0x000fe200078e00ff */
[----:B------:R-:W-:Y:S02]  /*13f0*/  PLOP3.LUT P1, PT, P1, PT, PT, 0x8, 0x80 ;  /* 0x000000000080781c */ /* 0x000fe40000f2e170 */
[----:B------:R-:W-:Y:S01]  /*1400*/  CS2R R12, SRZ ;  /* 0x00000000000c7805 */ /* 0x000fe2000001ff00 */
[----:B------:R-:W-:Y:S01]  /*1410*/  IMAD.MOV.U32 R11, RZ, RZ, 0x1 ;  /* 0x00000001ff0b7424 */ /* 0x000fe200078e00ff */
[----:B------:R-:W4:Y:S01]  /*1420*/  LDC R0, c[0x0][0x374] ;  /* 0x0000dd00ff007b82 */ /* 0x000f220000000800 */
[----:B------:R-:W2:Y:S01]  /*1430*/  LDCU.64 UR22, c[0x0][0x348] ;  /* 0x00006900ff1677ac */ /* 0x000ea20008000a00 */
[----:B------:R-:W-:Y:S01]  /*1440*/  UMOV UR6, URZ ;  /* 0x000000ff00067c82 */ /* 0x000fe20008000000 */
[----:B-1----:R-:W-:-:S04]  /*1450*/  UIADD3 UR5, UPT, UPT, UR13, 0x3f, URZ ;  /* 0x0000003f0d057890 */ /* 0x002fc8000fffe0ff */
[----:B------:R-:W-:-:S04]  /*1460*/  USHF.R.S32.HI UR4, URZ, 0x1f, UR5 ;  /* 0x0000001fff047899 */ /* 0x000fc80008011405 */
[----:B------:R-:W-:-:S04]  /*1470*/  ULEA.HI UR4, UR4, UR5, URZ, 0x6 ;  /* 0x0000000504047291 */ /* 0x000fc8000f8f30ff */
[----:B------:R-:W-:Y:S02]  /*1480*/  USHF.R.S32.HI UR15, URZ, 0x6, UR4 ;  /* 0x00000006ff0f7899 */ /* 0x000fe40008011404 */
[----:B------:R-:W-:Y:S02]  /*1490*/  UIADD3 UR4, UPT, UPT, UR13, -0x1, URZ ;  /* 0xffffffff0d047890 */ /* 0x000fe4000fffe0ff */
[----:B------:R-:W-:Y:S02]  /*14a0*/  UISETP.LT.U32.AND UP0, UPT, UR15, 0x3, UPT ;  /* 0x000000030f00788c */ /* 0x000fe4000bf01070 */
[----:B------:R-:W-:Y:S02]  /*14b0*/  UISETP.GE.U32.AND UP1, UPT, UR4, -0x7f, UPT ;  /* 0xffffff810400788c */ /* 0x000fe4000bf26070 */
[----:B------:R-:W-:Y:S02]  /*14c0*/  USEL UR14, UR15, 0x3, UP0 ;  /* 0x000000030f0e7887 */ /* 0x000fe40008000000 */
[----:B------:R-:W-:-:S02]  /*14d0*/  UIADD3 UR13, UPT, UPT, UR13, 0x7e, URZ ;  /* 0x0000007e0d0d7890 */ /* 0x000fc4000fffe0ff */
[----:B------:R-:W-:Y:S02]  /*14e0*/  UIADD3 UR5, UPT, UPT, UR14, -0x1, URZ ;  /* 0xffffffff0e057890 */ /* 0x000fe4000fffe0ff */
[----:B------:R-:W-:-:S03]  /*14f0*/  UIADD3 UR7, UPT, UPT, UR15, -UR14, URZ ;  /* 0x8000000e0f077290 */ /* 0x000fc6000fffe0ff */
[----:B------:R-:W-:-:S04]  /*1500*/  @UP1 UIADD3 UR5, UPT, UPT, UR14, URZ, URZ ;  /* 0x000000ff0e051290 */ /* 0x000fc8000fffe0ff */
[----:B--2---:R-:W-:-:S12]  /*1510*/  UIADD3 UR5, UPT, UPT, UR5, 0x1, URZ ;  /* 0x0000000105057890 */ /* 0x004fd8000fffe0ff */
.L_x_39:
[----:B------:R-:W-:Y:S01]  /*1520*/  UISETP.NE.AND UP0, UPT, UR37, URZ, UPT ;  /* 0x000000ff2500728c */ /* 0x000fe2000bf05270 */
[----:B------:R-:W1:Y:S08]  /*1530*/  S2UR UR37, SR_CgaCtaId ;  /* 0x00000000002579c3 */ /* 0x000e700000008800 */
[----:B------:R-:W-:Y:S05]  /*1540*/  BRA.U UP0, `(.L_x_18) ;  /* 0x0000000100347547 */ /* 0x000fea000b800000 */
[----:B------:R-:W2:Y:S01]  /*1550*/  S2R R2, SR_CgaCtaId ;  /* 0x0000000000027919 */ /* 0x000ea20000008800 */
[----:B------:R-:W-:-:S04]  /*1560*/  MOV R3, 0x400 ;  /* 0x0000040000037802 */ /* 0x000fc80000000f00 */
[----:B--2---:R-:W-:Y:S02]  /*1570*/  LEA R2, R2, R3, 0x18 ;  /* 0x0000000302027211 */ /* 0x004fe400078ec0ff */
[----:B------:R-:W-:-:S03]  /*1580*/  SHF.L.U32 R3, R11, 0x1f, RZ ;  /* 0x0000001f0b037819 */ /* 0x000fc600000006ff */
[----:B------:R-:W-:-:S04]  /*1590*/  IMAD R2, R12, 0x8, R2 ;  /* 0x000000080c027824 */ /* 0x000fc800078e0202 */
[----:B------:R-:W2:Y:S02]  /*15a0*/  SYNCS.PHASECHK.TRANS64.TRYWAIT P0, [R2+URZ+0xf0], R3 ;  /* 0x0000f003020075a7 */ /* 0x000ea400080011ff */
[----:B--2---:R-:W-:Y:S05]  /*15b0*/  @!P0 BRA `(.L_x_19) ;  /* 0x0000008800e88947 */ /* 0x004fea0003800000 */
.L_x_170:
[----:B------:R-:W-:Y:S01]  /*15c0*/  VIADD R12, R12, 0x1 ;  /* 0x000000010c0c7836 */ /* 0x000fe20000000000 */
[----:B------:R2:W-:Y:S04]  /*15d0*/  SYNCS.ARRIVE.TRANS64.A1T0 RZ, [R2+URZ+0xe0], RZ ;  /* 0x0000e0ff02ff79a7 */ /* 0x0005e800081000ff */
[----:B------:R-:W-:-:S04]  /*15e0*/  ISETP.NE.AND P0, PT, R12, 0x2, PT ;  /* 0x000000020c00780c */ /* 0x000fc80003f05270 */
[----:B------:R-:W-:Y:S02]  /*15f0*/  SEL R12, R12, RZ, P0 ;  /* 0x000000ff0c0c7207 */ /* 0x000fe40000000000 */
[----:B--2---:R-:W-:-:S04]  /*1600*/  SEL R2, RZ, 0x1, P0 ;  /* 0x00000001ff027807 */ /* 0x004fc80000000000 */
[----:B------:R-:W-:-:S07]  /*1610*/  LOP3.LUT R11, R11, R2, RZ, 0x3c, !PT ;  /* 0x000000020b0b7212 */ /* 0x000fce00078e3cff */
.L_x_18:
[----:B------:R-:W-:Y:S01]  /*1620*/  UMOV UR4, 0x400 ;  /* 0x0000040000047882 */ /* 0x000fe20000000000 */
[----:B------:R-:W-:Y:S01]  /*1630*/  SHF.L.U32 R2, R17, 0x1f, RZ ;  /* 0x0000001f11027819 */ /* 0x000fe200000006ff */
[----:B-1----:R-:W-:Y:S01]  /*1640*/  ULEA UR4, UR37, UR4, 0x18 ;  /* 0x0000000425047291 */ /* 0x002fe2000f8ec0ff */
[----:B------:R-:W-:Y:S01]  /*1650*/  R2UR UR50, R15 ;  /* 0x000000000f3272ca */ /* 0x000fe200000e0000 */
[----:B------:R-:W-:Y:S01]  /*1660*/  UISETP.GE.U32.AND UP0, UPT, UR13, 0x7f, UPT ;  /* 0x0000007f0d00788c */ /* 0x000fe2000bf06070 */
[----:B------:R-:W-:Y:S01]  /*1670*/  R2UR UR19, R14 ;  /* 0x000000000e1372ca */ /* 0x000fe200000e0000 */
[----:B------:R-:W-:Y:S01]  /*1680*/  ULEA UR8, UR6, UR4, 0x3 ;  /* 0x0000000406087291 */ /* 0x000fe2000f8e18ff */
[----:B------:R-:W-:-:S08]  /*1690*/  UMOV UR21, URZ ;  /* 0x000000ff00157c82 */ /* 0x000fd00008000000 */
[----:B------:R1:W2:Y:S01]  /*16a0*/  SYNCS.PHASECHK.TRANS64.TRYWAIT P2, [UR8+0x18], R2 ;  /* 0x00001802ff0075a7 */ /* 0x0002a20008041108 */
[----:B------:R-:W-:Y:S02]  /*16b0*/  USHF.L.U32 UR50, UR50, 0x7, URZ ;  /* 0x0000000732327899 */ /* 0x000fe400080006ff */
[----:B------:R-:W-:Y:S01]  /*16c0*/  USHF.L.U32 UR19, UR19, 0x7, URZ ;  /* 0x0000000713137899 */ /* 0x000fe200080006ff */
[----:B------:R-:W-:Y:S11]  /*16d0*/  BRA.U !UP0, `(.L_x_20) ;  /* 0x0000000508187547 */ /* 0x000ff6000b800000 */
[----:B------:R-:W-:Y:S02]  /*16e0*/  UIADD3 UR42, UPT, UPT, UR50, 0x20, URZ ;  /* 0x00000020322a7890 */ /* 0x000fe4000fffe0ff */
[----:B------:R-:W-:Y:S02]  /*16f0*/  UIADD3 UR34, UPT, UPT, UR50, 0x40, URZ ;  /* 0x0000004032227890 */ /* 0x000fe4000fffe0ff */
[----:B------:R-:W-:Y:S01]  /*1700*/  UIADD3 UR26, UPT, UPT, UR50, 0x60, URZ ;  /* 0x00000060321a7890 */ /* 0x000fe2000fffe0ff */
[----:B------:R-:W-:Y:S01]  /*1710*/  UMOV UR30, URZ ;  /* 0x000000ff001e7c82 */ /* 0x000fe20008000000 */
[----:B------:R-:W-:-:S10]  /*1720*/  UMOV UR29, UR6 ;  /* 0x00000006001d7c82 */ /* 0x000fd40008000000 */
.L_x_27:
[----:B------:R-:W-:Y:S01]  /*1730*/  ULEA UR49, UR29, UR4, 0x3 ;  /* 0x000000041d317291 */ /* 0x000fe2000f8e18ff */
[----:B--2---:R-:W-:Y:S01]  /*1740*/  @!P5 MOV R3, 0x10000 ;  /* 0x000100000003d802 */ /* 0x004fe20000000f00 */
[----:B--2---:R-:W-:Y:S10]  /*1750*/  @P2 BRA `(.L_x_21) ;  /* 0x00000000000c2947 */ /* 0x004ff40003800000 */
[----:B------:R-:W-:-:S04]  /*1760*/  SHF.L.U32 R4, R17, 0x1f, RZ ;  /* 0x0000001f11047819 */ /* 0x000fc800000006ff */
[----:B------:R-:W2:Y:S02]  /*1770*/  SYNCS.PHASECHK.TRANS64.TRYWAIT P0, [UR49+0x18], R4 ;  /* 0x00001804ff0075a7 */ /* 0x000ea40008001131 */
[----:B--2---:R-:W-:Y:S05]  /*1780*/  @!P0 BRA `(.L_x_22) ;  /* 0x0000008800888947 */ /* 0x004fea0003800000 */
.L_x_21:
[----:B------:R2:W-:Y:S01]  /*1790*/  @!P5 SYNCS.ARRIVE.TRANS64 RZ, [UR49], R3 ;  /* 0x00000003ffffd9a7 */ /* 0x0005e20008000031 */
[----:B------:R-:W-:Y:S04]  /*17a0*/  BSSY.RECONVERGENT B0, `(.L_x_23) ;  /* 0x0000003000007945 */ /* 0x000fe80003800200 */
[----:B------:R-:W-:Y:S05]  /*17b0*/  @P4 BRA `(.L_x_24) ;  /* 0x0000000000044947 */ /* 0x000fea0003800000 */
[----:B------:R-:W-:Y:S05]  /*17c0*/  BPT.TRAP 0x1 ;  /* 0x000000040000795c */ /* 0x000fea0000300000 */
.L_x_24:
[----:B------:R-:W-:Y:S05]  /*17d0*/  BSYNC.RECONVERGENT B0 ;  /* 0x0000000000007941 */ /* 0x000fea0003800200 */
.L_x_23:
[----:B------:R-:W-:Y:S01]  /*17e0*/  UIADD3 UR6, UPT, UPT, UR29, 0x1, URZ ;  /* 0x000000011d067890 */ /* 0x000fe2000fffe0ff */
[----:B------:R-:W-:Y:S01]  /*17f0*/  BSSY.RECONVERGENT B0, `(.L_x_25) ;  /* 0x000002f000007945 */ /* 0x000fe20003800200 */
[----:B------:R-:W-:Y:S02]  /*1800*/  ELECT P0, URZ, PT ;  /* 0x0000000000ff782f */ /* 0x000fe40003800000 */
[----:B------:R-:W-:-:S04]  /*1810*/  UISETP.NE.AND UP0, UPT, UR6, 0x3, UPT ;  /* 0x000000030600788c */ /* 0x000fc8000bf05270 */
[----:B------:R-:W-:Y:S02]  /*1820*/  USEL UR9, URZ, 0x1, UP0 ;  /* 0x00000001ff097887 */ /* 0x000fe40008000000 */
[----:B------:R-:W-:-:S04]  /*1830*/  USEL UR6, UR6, URZ, UP0 ;  /* 0x000000ff06067287 */ /* 0x000fc80008000000 */
[----:B------:R-:W-:Y:S01]  /*1840*/  ULEA UR8, UR6, UR4, 0x3 ;  /* 0x0000000406087291 */ /* 0x000fe2000f8e18ff */
[----:B------:R-:W-:-:S04]  /*1850*/  LOP3.LUT R17, R17, UR9, RZ, 0x3c, !PT ;  /* 0x0000000911117c12 */ /* 0x000fc8000f8e3cff */
[----:B-1----:R-:W-:-:S04]  /*1860*/  SHF.L.U32 R2, R17, 0x1f, RZ ;  /* 0x0000001f11027819 */ /* 0x002fc800000006ff */
[----:B------:R1:W1:Y:S01]  /*1870*/  SYNCS.PHASECHK.TRANS64.TRYWAIT P2, [UR8+0x18], R2 ;  /* 0x00001802ff0075a7 */ /* 0x0002620008041108 */
[----:B------:R-:W-:Y:S05]  /*1880*/  @!P0 BRA `(.L_x_26) ;  /* 0x0000000000948947 */ /* 0x000fea0003800000 */
[----:B------:R-:W-:Y:S02]  /*1890*/  ULEA UR8, UR29, UR4, 0xf ;  /* 0x000000041d087291 */ /* 0x000fe4000f8e78ff */
[----:B------:R-:W-:Y:S02]  /*18a0*/  UIADD3 UR54, UP1, UPT, UR22, 0x80, URZ ;  /* 0x0000008016367890 */ /* 0x000fe4000ff3e0ff */
[----:B------:R-:W-:Y:S02]  /*18b0*/  UIADD3 UR46, UP0, UPT, UR22, 0x180, URZ ;  /* 0x00000180162e7890 */ /* 0x000fe4000ff1e0ff */
[----:B------:R-:W-:Y:S02]  /*18c0*/  USHF.L.U32 UR51, UR30, 0x6, URZ ;  /* 0x000000061e337899 */ /* 0x000fe400080006ff */
[----:B------:R-:W-:Y:S02]  /*18d0*/  UIADD3.X UR55, UPT, UPT, URZ, UR23, URZ, UP1, !UPT ;  /* 0x00000017ff377290 */ /* 0x000fe40008ffe4ff */
[----:B------:R-:W-:-:S02]  /*18e0*/  UIADD3 UR48, UPT, UPT, UR8, 0x8400, URZ ;  /* 0x0000840008307890 */ /* 0x000fc4000fffe0ff */
[----:B------:R-:W-:Y:S02]  /*18f0*/  UIADD3 UR40, UPT, UPT, UR8, 0xa400, URZ ;  /* 0x0000a40008287890 */ /* 0x000fe4000fffe0ff */
[----:B------:R-:W-:Y:S02]  /*1900*/  UIADD3 UR32, UPT, UPT, UR8, 0xc400, URZ ;  /* 0x0000c40008207890 */ /* 0x000fe4000fffe0ff */
[----:B------:R-:W-:Y:S02]  /*1910*/  UIADD3 UR24, UPT, UPT, UR8, 0xe400, URZ ;  /* 0x0000e40008187890 */ /* 0x000fe4000fffe0ff */
[----:B------:R-:W-:Y:S02]  /*1920*/  UIADD3.X UR47, UPT, UPT, URZ, UR23, URZ, UP0, !UPT ;  /* 0x00000017ff2f7290 */ /* 0x000fe400087fe4ff */
[----:B------:R-:W-:Y:S02]  /*1930*/  UIADD3 UR16, UPT, UPT, UR8, 0x20400, URZ ;  /* 0x0002040008107890 */ /* 0x000fe4000fffe0ff */
[----:B------:R-:W-:-:S02]  /*1940*/  UIADD3 UR10, UPT, UPT, UR51, 0x20, URZ ;  /* 0x00000020330a7890 */ /* 0x000fc4000fffe0ff */
[----:B------:R-:W-:Y:S01]  /*1950*/  UIADD3 UR8, UPT, UPT, UR8, 0x24400, URZ ;  /* 0x0002440008087890 */ /* 0x000fe2000fffe0ff */
[----:B------:R-:W-:Y:S01]  /*1960*/  UMOV UR38, 0x0 ;  /* 0x0000000000267882 */ /* 0x000fe20000000000 */
[----:B------:R-:W-:Y:S01]  /*1970*/  UMOV UR39, 0x10000000 ;  /* 0x1000000000277882 */ /* 0x000fe20000000000 */
[----:B------:R-:W-:Y:S01]  /*1980*/  UMOV UR41, UR49 ;  /* 0x0000003100297c82 */ /* 0x000fe20008000000 */
[----:B------:R-:W-:Y:S01]  /*1990*/  UMOV UR44, UR52 ;  /* 0x00000034002c7c82 */ /* 0x000fe20008000000 */
[----:B------:R-:W-:Y:S01]  /*19a0*/  UMOV UR43, UR51 ;  /* 0x00000033002b7c82 */ /* 0x000fe20008000000 */
[----:B------:R-:W-:Y:S01]  /*19b0*/  UMOV UR33, UR49 ;  /* 0x0000003100217c82 */ /* 0x000fe20008000000 */
[----:B------:R-:W-:Y:S01]  /*19c0*/  UMOV UR36, UR52 ;  /* 0x0000003400247c82 */ /* 0x000fe20008000000 */
[----:B------:R-:W-:Y:S01]  /*19d0*/  UMOV UR35, UR51 ;  /* 0x0000003300237c82 */ /* 0x000fe20008000000 */
[----:B------:R1:W-:Y:S01]  /*19e0*/  UTMALDG.3D [UR48], [UR54], desc[UR38] ;  /* 0x00002630360075b4 */ /* 0x0003e20008011000 */
[----:B------:R-:W-:Y:S01]  /*19f0*/  UMOV UR25, UR49 ;  /* 0x0000003100197c82 */ /* 0x000fe20008000000 */
        /* <DEDUP_REMOVED lines=9> */
[----:B------:R1:W-:Y:S01]  /*1a90*/  UTMALDG.3D [UR32], [UR54], desc[UR38] ;  /* 0x00002620360075b4 */ /* 0x0003e20008011000 */
[----:B------:R1:W-:Y:S01]  /*1aa0*/  UTMALDG.3D [UR24], [UR54], desc[UR38] ;  /* 0x00002618360075b4 */ /* 0x0003e20008011000 */
[----:B------:R1:W-:Y:S01]  /*1ab0*/  UTMALDG.3D [UR16], [UR46], desc[UR38] ;  /* 0x000026102e0075b4 */ /* 0x0003e20008011000 */
[----:B------:R1:W-:Y:S01]  /*1ac0*/  UTMALDG.3D [UR8], [UR46], desc[UR38] ;  /* 0x000026082e0075b4 */ /* 0x0003e20008011000 */
[----:B------:R-:W-:Y:S01]  /*1ad0*/  NOP ;  /* 0x0000000000007918 */ /* 0x000fe20000000000 */
.L_x_26:
[----:B-1----:R-:W-:Y:S05]  /*1ae0*/  BSYNC.RECONVERGENT B0 ;  /* 0x0000000000007941 */ /* 0x002fea0003800200 */
.L_x_25:
[----:B------:R-:W-:Y:S01]  /*1af0*/  UIADD3 UR30, UPT, UPT, UR30, 0x1, URZ ;  /* 0x000000011e1e7890 */ /* 0x000fe2000fffe0ff */
[----:B------:R-:W-:Y:S01]  /*1b00*/  UMOV UR29, UR6 ;  /* 0x00000006001d7c82 */ /* 0x000fe20008000000 */
[----:B------:R-:W-:Y:S02]  /*1b10*/  UMOV UR21, UR5 ;  /* 0x0000000500157c82 */ /* 0x000fe40008000000 */
[----:B------:R-:W-:-:S09]  /*1b20*/  UISETP.NE.AND UP0, UPT, UR30, UR5, UPT ;  /* 0x000000051e00728c */ /* 0x000fd2000bf05270 */
[----:B------:R-:W-:Y:S05]  /*1b30*/  BRA.U UP0, `(.L_x_27) ;  /* 0xfffffff900fc7547 */ /* 0x000fea000b83ffff */
.L_x_20:
[----:B------:R-:W-:Y:S01]  /*1b40*/  ULEA UR8, UR6, UR4, 0x3 ;  /* 0x0000000406087291 */ /* 0x000fe2000f8e18ff */
[----:B-1----:R-:W-:Y:S01]  /*1b50*/  SHF.L.U32 R2, R17, 0x1f, RZ ;  /* 0x0000001f11027819 */ /* 0x002fe200000006ff */
[----:B------:R-:W-:Y:S01]  /*1b60*/  @!P1 SYNCS.ARRIVE.TRANS64.A1T0 RZ, [UR4+0x78], RZ ;  /* 0x000078ffffff99a7 */ /* 0x000fe20008100004 */
[----:B------:R-:W-:-:S06]  /*1b70*/  UISETP.GT.AND UP0, UPT, UR15, UR14, UPT ;  /* 0x0000000e0f00728c */ /* 0x000fcc000bf04270 */
[----:B------:R1:W1:Y:S03]  /*1b80*/  SYNCS.PHASECHK.TRANS64.TRYWAIT P1, [UR8+0x18], R2 ;  /* 0x00001802ff0075a7 */ /* 0x0002660008021108 */
[----:B------:R-:W-:Y:S05]  /*1b90*/  BRA.U !UP0, `(.L_x_28) ;  /* 0x0000000508147547 */ /* 0x000fea000b800000 */
[----:B------:R-:W-:Y:S02]  /*1ba0*/  UIADD3 UR29, UPT, UPT, UR7, UR21, URZ ;  /* 0x00000015071d7290 */ /* 0x000fe4000fffe0ff */
[----:B------:R-:W-:Y:S02]  /*1bb0*/  UIADD3 UR42, UPT, UPT, UR50, 0x20, URZ ;  /* 0x00000020322a7890 */ /* 0x000fe4000fffe0ff */
[----:B------:R-:W-:Y:S02]  /*1bc0*/  UIADD3 UR34, UPT, UPT, UR50, 0x40, URZ ;  /* 0x0000004032227890 */ /* 0x000fe4000fffe0ff */
[----:B------:R-:W-:Y:S01]  /*1bd0*/  UIADD3 UR26, UPT, UPT, UR50, 0x60, URZ ;  /* 0x00000060321a7890 */ /* 0x000fe2000fffe0ff */
[----:B------:R-:W-:-:S11]  /*1be0*/  UMOV UR30, UR6 ;  /* 0x00000006001e7c82 */ /* 0x000fd60008000000 */
.L_x_35:
[----:B------:R-:W-:Y:S01]  /*1bf0*/  ULEA UR49, UR30, UR4, 0x3 ;  /* 0x000000041e317291 */ /* 0x000fe2000f8e18ff */
[----:B--2---:R-:W-:Y:S01]  /*1c00*/  @!P5 MOV R3, 0x10000 ;  /* 0x000100000003d802 */ /* 0x004fe20000000f00 */
[----:B-1----:R-:W-:Y:S10]  /*1c10*/  @P1 BRA `(.L_x_29) ;  /* 0x00000000000c1947 */ /* 0x002ff40003800000 */
[----:B------:R-:W-:-:S04]  /*1c20*/  SHF.L.U32 R4, R17, 0x1f, RZ ;  /* 0x0000001f11047819 */ /* 0x000fc800000006ff */
[----:B------:R-:W1:Y:S02]  /*1c30*/  SYNCS.PHASECHK.TRANS64.TRYWAIT P0, [UR49+0x18], R4 ;  /* 0x00001804ff0075a7 */ /* 0x000e640008001131 */
[----:B-1----:R-:W-:Y:S05]  /*1c40*/  @!P0 BRA `(.L_x_30) ;  /* 0x0000008400708947 */ /* 0x002fea0003800000 */
.L_x_29:
[----:B------:R2:W-:Y:S01]  /*1c50*/  @!P5 SYNCS.ARRIVE.TRANS64 RZ, [UR49], R3 ;  /* 0x00000003ffffd9a7 */ /* 0x0005e20008000031 */
[----:B------:R-:W-:Y:S04]  /*1c60*/  BSSY.RECONVERGENT B0, `(.L_x_31) ;  /* 0x0000003000007945 */ /* 0x000fe80003800200 */
[----:B------:R-:W-:Y:S05]  /*1c70*/  @P4 BRA `(.L_x_32) ;  /* 0x0000000000044947 */ /* 0x000fea0003800000 */
[----:B------:R-:W-:Y:S05]  /*1c80*/  BPT.TRAP 0x1 ;  /* 0x000000040000795c */ /* 0x000fea0000300000 */
.L_x_32:
[----:B------:R-:W-:Y:S05]  /*1c90*/  BSYNC.RECONVERGENT B0 ;  /* 0x0000000000007941 */ /* 0x000fea0003800200 */
.L_x_31:
        /* <DEDUP_REMOVED lines=48> */
.L_x_34:
[----:B-1----:R-:W-:Y:S05]  /*1fa0*/  BSYNC.RECONVERGENT B0 ;  /* 0x0000000000007941 */ /* 0x002fea0003800200 */
.L_x_33:
[----:B------:R-:W-:Y:S01]  /*1fb0*/  UIADD3 UR21, UPT, UPT, UR21, 0x1, URZ ;  /* 0x0000000115157890 */ /* 0x000fe2000fffe0ff */
[----:B------:R-:W-:-:S03]  /*1fc0*/  UMOV UR30, UR6 ;  /* 0x00000006001e7c82 */ /* 0x000fc60008000000 */
[----:B------:R-:W-:-:S09]  /*1fd0*/  UISETP.NE.AND UP0, UPT, UR21, UR29, UPT ;  /* 0x0000001d1500728c */ /* 0x000fd2000bf05270 */
[----:B------:R-:W-:Y:S05]  /*1fe0*/  BRA.U UP0, `(.L_x_35) ;  /* 0xfffffffd00007547 */ /* 0x000fea000b83ffff */
.L_x_28:
[C---:B-1----:R-:W-:Y:S01]  /*1ff0*/  LEA R2, R16.reuse, UR4, 0x3 ;  /* 0x0000000410027c11 */ /* 0x042fe2000f8e18ff */
[----:B------:R-:W-:Y:S01]  /*2000*/  NOP ;  /* 0x0000000000007918 */ /* 0x000fe20000000000 */
[----:B--2---:R-:W-:Y:S02]  /*2010*/  SHF.L.U32 R3, R13, 0x1f, RZ ;  /* 0x0000001f0d037819 */ /* 0x004fe400000006ff */
[----:B------:R-:W-:Y:S02]  /*2020*/  LEA R4, R16, UR4, 0x4 ;  /* 0x0000000410047c11 */ /* 0x000fe4000f8e20ff */
[----:B------:R-:W1:Y:S02]  /*2030*/  SYNCS.PHASECHK.TRANS64.TRYWAIT P0, [R2+URZ+0x80], R3 ;  /* 0x00008003020075a7 */ /* 0x000e6400080011ff */
[----:B-1----:R-:W-:Y:S05]  /*2040*/  @!P0 BRA `(.L_x_36) ;  /* 0x0000008000888947 */ /* 0x002fea0003800000 */
.L_x_173:
[----:B------:R-:W2:Y:S01]  /*2050*/  LDS.128 R4, [R4+0x110] ;  /* 0x0001100004047984 */ /* 0x000ea20000000c00 */
[----:B---3--:R-:W-:Y:S01]  /*2060*/  ISETP.GE.AND P0, PT, R26, 0x1, PT ;  /* 0x000000011a00780c */ /* 0x008fe20003f06270 */
[----:B-1----:R-:W-:Y:S01]  /*2070*/  VIADD R2, R2, 0x90 ;  /* 0x0000009002027836 */ /* 0x002fe20000000000 */
[----:B------:R-:W-:Y:S01]  /*2080*/  @!PT LDS RZ, [RZ] ;  /* 0x00000000fffff984 */ /* 0x000fe20000000800 */
[----:B------:R-:W-:Y:S01]  /*2090*/  @!PT LDS RZ, [RZ] ;  /* 0x00000000fffff984 */ /* 0x000fe20000000800 */
[----:B------:R-:W-:Y:S01]  /*20a0*/  @!PT LDS RZ, [RZ] ;  /* 0x00000000fffff984 */ /* 0x000fe20000000800 */
[----:B------:R-:W-:Y:S01]  /*20b0*/  @!PT LDS RZ, [RZ] ;  /* 0x00000000fffff984 */ /* 0x000fe20000000800 */
[----:B------:R1:W-:Y:S06]  /*20c0*/  MEMBAR.ALL.CTA ;  /* 0x0000000000007992 */ /* 0x0003ec0000008000 */
[----:B-1----:R-:W1:Y:S01]  /*20d0*/  FENCE.VIEW.ASYNC.S ;  /* 0x00000000000073c6 */ /* 0x002e620000000000 */
[----:B------:R-:W-:-:S04]  /*20e0*/  PRMT R2, RZ, 0x654, R2 ;  /* 0x00000654ff027816 */ /* 0x000fc80000000002 */
[----:B-1----:R1:W-:Y:S01]  /*20f0*/  SYNCS.ARRIVE.TRANS64.RED.A1T0 RZ, [R2+URZ], RZ ;  /* 0x000000ff02ff79a7 */ /* 0x0023e200081004ff */
[----:B--2---:R-:W-:-:S13]  /*2100*/  LOP3.LUT P2, RZ, R6, 0x1, RZ, 0xc0, !PT ;  /* 0x0000000106ff7812 */ /* 0x004fda000784c0ff */
[----:B------:R-:W-:Y:S01]  /*2110*/  @P2 SHF.R.U32.HI R3, RZ, 0x10, R5 ;  /* 0x00000010ff032819 */ /* 0x000fe20000011605 */
[----:B------:R-:W-:Y:S01]  /*2120*/  VOTEU.ANY UP0, P2 ;  /* 0x0000000000ff7886 */ /* 0x000fe20001000100 */
[----:B------:R-:W-:Y:S02]  /*2130*/  @P2 MOV R10, R4 ;  /* 0x00000004000a2202 */ /* 0x000fe40000000f00 */
[----:B------:R-:W-:Y:S02]  /*2140*/  @P2 R2UR.BROADCAST UR8, R3 ;  /* 0x00000000030822ca */ /* 0x000fe400008e0000 */
[----:B------:R-:W-:-:S11]  /*2150*/  @P2 LOP3.LUT R9, R5, 0xffff, RZ, 0xc0, !PT ;  /* 0x0000ffff05092812 */ /* 0x000fd600078ec0ff */
[----:B------:R-:W-:Y:S01]  /*2160*/  @UP0 UMOV UR52, UR8 ;  /* 0x0000000800340c82 */ /* 0x000fe20008000000 */
[----:B-1----:R-:W-:Y:S05]  /*2170*/  @!P0 BRA `(.L_x_37) ;  /* 0x0000000000b88947 */ /* 0x002fea0003800000 */
[----:B------:R-:W4:Y:S01]  /*2180*/  LDC.64 R4, c[0x0][0xb18] ;  /* 0x0002c600ff047b82 */ /* 0x000f220000000a00 */
[----:B------:R-:W-:-:S07]  /*2190*/  ISETP.NE.AND P3, PT, R26, 0x1, PT ;  /* 0x000000011a00780c */ /* 0x000fce0003f65270 */
[----:B------:R-:W1:Y:S08]  /*21a0*/  LDC.64 R6, c[0x0][0xb10] ;  /* 0x0002c400ff067b82 */ /* 0x000e700000000a00 */
[----:B------:R-:W2:Y:S08]  /*21b0*/  LDC R14, c[0x0][0xb20] ;  /* 0x0002c800ff0e7b82 */ /* 0x000eb00000000800 */
[----:B------:R-:W3:Y:S01]  /*21c0*/  LDC R15, c[0x0][0xb0c] ;  /* 0x0002c300ff0f7b82 */ /* 0x000ee20000000800 */
[----:B----4-:R-:W-:Y:S01]  /*21d0*/  IMAD.HI.U32 R19, R0, R5, RZ ;  /* 0x0000000500137227 */ /* 0x010fe200078e00ff */
[----:B------:R-:W-:-:S03]  /*21e0*/  ISETP.NE.AND P0, PT, R4, 0x1, PT ;  /* 0x000000010400780c */ /* 0x000fc60003f05270 */
[----:B------:R-:W-:-:S03]  /*21f0*/  IMAD.HI.U32 R5, R9, R5, RZ ;  /* 0x0000000509057227 */ /* 0x000fc600078e00ff */
[----:B------:R-:W4:Y:S01]  /*2200*/  LDC.64 R2, c[0x0][0xb28] ;  /* 0x0002ca00ff027b82 */ /* 0x000f220000000a00 */
[----:B-1----:R-:W-:-:S04]  /*2210*/  IMAD.HI.U32 R20, R8, R6, RZ ;  /* 0x0000000608147227 */ /* 0x002fc800078e00ff */
[----:B------:R-:W-:Y:S01]  /*2220*/  IMAD.HI.U32 R21, R10, R6, RZ ;  /* 0x000000060a157227 */ /* 0x000fe200078e00ff */
[----:B------:R-:W-:Y:S02]  /*2230*/  SHF.R.U32.HI R20, RZ, R7, R20 ;  /* 0x00000007ff147219 */ /* 0x000fe40000011614 */
[-C--:B--2---:R-:W-:Y:S02]  /*2240*/  SHF.R.U32.HI R19, RZ, R14.reuse, R19 ;  /* 0x0000000eff137219 */ /* 0x084fe40000011613 */
[----:B------:R-:W-:Y:S02]  /*2250*/  SHF.R.U32.HI R5, RZ, R14, R5 ;  /* 0x0000000eff057219 */ /* 0x000fe40000011605 */
[----:B------:R-:W-:Y:S02]  /*2260*/  SEL R19, R0, R19, !P0 ;  /* 0x0000001300137207 */ /* 0x000fe40004000000 */
[----:B------:R-:W-:Y:S02]  /*2270*/  SHF.R.U32.HI R21, RZ, R7, R21 ;  /* 0x00000007ff157219 */ /* 0x000fe40000011615 */
[----:B---3--:R-:W-:-:S02]  /*2280*/  ISETP.NE.AND P1, PT, R15, 0x1, PT ;  /* 0x000000010f00780c */ /* 0x008fc40003f25270 */
[----:B------:R-:W-:Y:S02]  /*2290*/  SEL R5, R9, R5, !P0 ;  /* 0x0000000509057207 */ /* 0x000fe40004000000 */
[----:B------:R-:W-:Y:S02]  /*22a0*/  SEL R20, R8, R20, !P1 ;  /* 0x0000001408147207 */ /* 0x000fe40004800000 */
[----:B------:R-:W-:Y:S01]  /*22b0*/  SEL R21, R10, R21, !P1 ;  /* 0x000000150a157207 */ /* 0x000fe20004800000 */
[----:B----4-:R-:W-:-:S04]  /*22c0*/  IMAD.HI.U32 R18, R19, R2, RZ ;  /* 0x0000000213127227 */ /* 0x010fc800078e00ff */
        /* <DEDUP_REMOVED lines=10> */
[----:B------:R-:W-:-:S04]  /*2370*/  @!P0 IMAD.HI.U32 R7, R21, R2, RZ ;  /* 0x0000000215078227 */ /* 0x000fc800078e00ff */
[----:B------:R-:W-:Y:S01]  /*2380*/  IMAD.MOV R2, RZ, RZ, -R6 ;  /* 0x000000ffff027224 */ /* 0x000fe200078e0a06 */
[----:B------:R-:W-:Y:S02]  /*2390*/  @!P0 SHF.R.U32.HI R3, RZ, R3, R7 ;  /* 0x00000003ff038219 */ /* 0x000fe40000011607 */
[----:B------:R-:W-:Y:S01]  /*23a0*/  IADD3 R7, PT, PT, -R5, RZ, RZ ;  /* 0x000000ff05077210 */ /* 0x000fe20007ffe1ff */
[----:B------:R-:W-:Y:S01]  /*23b0*/  IMAD R2, R26, R2, R5 ;  /* 0x000000021a027224 */ /* 0x000fe200078e0205 */
        /* <DEDUP_REMOVED lines=10> */
.L_x_37:
[----:B------:R-:W1:Y:S02]  /*2460*/  LDCU UR8, c[0x0][0xb30] ;  /* 0x00016600ff0877ac */ /* 0x000e640008000800 */
[----:B-1----:R-:W-:-:S09]  /*2470*/  UISETP.NE.AND UP0, UPT, UR8, 0x1, UPT ;  /* 0x000000010800788c */ /* 0x002fd2000bf05270 */
[----:B------:R-:W-:Y:S05]  /*2480*/  BRA.U UP0, `(.L_x_38) ;  /* 0x0000000100407547 */ /* 0x000fea000b800000 */
[----:B------:R-:W1:Y:S08]  /*2490*/  LDC.64 R4, c[0x0][0xb10] ;  /* 0x0002c400ff047b82 */ /* 0x000e700000000a00 */
[----:B------:R-:W2:Y:S08]  /*24a0*/  LDC.64 R2, c[0x0][0xb18] ;  /* 0x0002c600ff027b82 */ /* 0x000eb00000000a00 */
[----:B------:R-:W3:Y:S08]  /*24b0*/  LDC R6, c[0x0][0xb20] ;  /* 0x0002c800ff067b82 */ /* 0x000ef00000000800 */
[----:B------:R-:W4:Y:S01]  /*24c0*/  LDC R7, c[0x0][0xb0c] ;  /* 0x0002c300ff077b82 */ /* 0x000f220000000800 */
[----:B-1----:R-:W-:-:S05]  /*24d0*/  IMAD.HI.U32 R4, R10, R4, RZ ;  /* 0x000000040a047227 */ /* 0x002fca00078e00ff */
[----:B------:R-:W-:Y:S01]  /*24e0*/  SHF.R.U32.HI R4, RZ, R5, R4 ;  /* 0x00000005ff047219 */ /* 0x000fe20000011604 */
[----:B--2---:R-:W-:Y:S01]  /*24f0*/  IMAD.HI.U32 R3, R9, R3, RZ ;  /* 0x0000000309037227 */ /* 0x004fe200078e00ff */
[----:B------:R-:W-:-:S04]  /*2500*/  ISETP.NE.AND P0, PT, R2, 0x1, PT ;  /* 0x000000010200780c */ /* 0x000fc80003f05270 */
[----:B---3--:R-:W-:-:S04]  /*2510*/  SHF.R.U32.HI R3, RZ, R6, R3 ;  /* 0x00000006ff037219 */ /* 0x008fc80000011603 */
[----:B------:R-:W-:Y:S02]  /*2520*/  SEL R3, R9, R3, !P0 ;  /* 0x0000000309037207 */ /* 0x000fe40004000000 */
[----:B----4-:R-:W-:-:S04]  /*2530*/  ISETP.NE.AND P1, PT, R7, 0x1, PT ;  /* 0x000000010700780c */ /* 0x010fc80003f25270 */
[----:B------:R-:W-:-:S05]  /*2540*/  SEL R4, R10, R4, !P1 ;  /* 0x000000040a047207 */ /* 0x000fca0004800000 */
[----:B------:R-:W-:Y:S02]  /*2550*/  IMAD.IADD R5, R3, 0x1, -R4 ;  /* 0x0000000103057824 */ /* 0x000fe400078e0a04 */
[----:B------:R-:W-:Y:S02]  /*2560*/  IMAD.IADD R3, R4, 0x1, -R3 ;  /* 0x0000000104037824 */ /* 0x000fe400078e0a03 */
[----:B------:R-:W-:Y:S02]  /*2570*/  IMAD R10, R5, R7, R10 ;  /* 0x00000007050a7224 */ /* 0x000fe400078e020a */
[----:B------:R-:W-:-:S07]  /*2580*/  IMAD R9, R3, R2, R9 ;  /* 0x0000000203097224 */ /* 0x000fce00078e0209 */
.L_x_38:
[----:B------:R-:W-:Y:S01]  /*2590*/  VIADD R16, R16, 0x1 ;  /* 0x0000000110107836 */ /* 0x000fe20000000000 */
[----:B------:R-:W-:Y:S01]  /*25a0*/  PLOP3.LUT P1, PT, PT, PT, PT, 0x80, 0x8 ;  /* 0x000000000008781c */ /* 0x000fe20003f2f070 */
[----:B------:R-:W-:Y:S02]  /*25b0*/  IMAD.IADD R15, R10, 0x1, R63 ;  /* 0x000000010a0f7824 */ /* 0x000fe400078e023f */
[----:B------:R-:W-:Y:S01]  /*25c0*/  IMAD.IADD R14, R9, 0x1, R62 ;  /* 0x00000001090e7824 */ /* 0x000fe200078e023e */
[----:B------:R-:W-:-:S04]  /*25d0*/  ISETP.NE.AND P0, PT, R16, 0x2, PT ;  /* 0x000000021000780c */ /* 0x000fc80003f05270 */
[----:B------:R-:W-:Y:S02]  /*25e0*/  SEL R2, RZ, 0x1, P0 ;  /* 0x00000001ff027807 */ /* 0x000fe40000000000 */
[----:B------:R-:W-:Y:S02]  /*25f0*/  SEL R16, R16, RZ, P0 ;  /* 0x000000ff10107207 */ /* 0x000fe40000000000 */
[----:B------:R-:W-:Y:S01]  /*2600*/  LOP3.LUT R13, R13, R2, RZ, 0x3c, !PT ;  /* 0x000000020d0d7212 */ /* 0x000fe200078e3cff */
[----:B------:R-:W-:Y:S06]  /*2610*/  @P2 BRA `(.L_x_39) ;  /* 0xffffffec00c02947 */ /* 0x000fec000383ffff */
[----:B------:R-:W-:Y:S01]  /*2620*/  UIADD3 UR4, UPT, UPT, UR4, 0x18, URZ ;  /* 0x0000001804047890 */ /* 0x000fe2000fffe0ff */
[----:B------:R-:W-:-:S03]  /*2630*/  SHF.L.U32 R2, R17, 0x1f, RZ ;  /* 0x0000001f11027819 */ /* 0x000fc600000006ff */
[----:B------:R-:W-:-:S09]  /*2640*/  ULEA UR5, UR6, UR4, 0x3 ;  /* 0x0000000406057291 */ /* 0x000fd2000f8e18ff */
[----:B------:R-:W1:Y:S02]  /*2650*/  SYNCS.PHASECHK.TRANS64.TRYWAIT P0, [UR5], R2 ;  /* 0x00000002ff0075a7 */ /* 0x000e640008001105 */
[----:B-1----:R-:W-:Y:S05]  /*2660*/  @!P0 BRA `(.L_x_40) ;  /* 0x0000007c00148947 */ /* 0x002fea0003800000 */
.L_x_175:
[----:B------:R-:W-:-:S04]  /*2670*/  UIADD3 UR6, UPT, UPT, UR6, 0x1, URZ ;  /* 0x0000000106067890 */ /* 0x000fc8000fffe0ff */
[----:B------:R-:W-:-:S04]  /*2680*/  UISETP.NE.AND UP0, UPT, UR6, 0x3, UPT ;  /* 0x000000030600788c */ /* 0x000fc8000bf05270 */
[----:B------:R-:W-:Y:S02]  /*2690*/  USEL UR7, URZ, 0x1, UP0 ;  /* 0x00000001ff077887 */ /* 0x000fe40008000000 */
[----:B------:R-:W-:-:S04]  /*26a0*/  USEL UR6, UR6, URZ, UP0 ;  /* 0x000000ff06067287 */ /* 0x000fc80008000000 */
[----:B------:R-:W-:Y:S01]  /*26b0*/  ULEA UR5, UR6, UR4, 0x3 ;  /* 0x0000000406057291 */ /* 0x000fe2000f8e18ff */
[----:B------:R-:W-:-:S04]  /*26c0*/  LOP3.LUT R17, R17, UR7, RZ, 0x3c, !PT ;  /* 0x0000000711117c12 */ /* 0x000fc8000f8e3cff */
[----:B-1----:R-:W-:-:S04]  /*26d0*/  SHF.L.U32 R2, R17, 0x1f, RZ ;  /* 0x0000001f11027819 */ /* 0x002fc800000006ff */
[----:B------:R-:W1:Y:S02]  /*26e0*/  SYNCS.PHASECHK.TRANS64.TRYWAIT P0, [UR5], R2 ;  /* 0x00000002ff0075a7 */ /* 0x000e640008001105 */
[----:B-1----:R-:W-:Y:S05]  /*26f0*/  @!P0 BRA `(.L_x_41) ;  /* 0x0000007c00088947 */ /* 0x002fea0003800000 */
.L_x_177:
[----:B------:R-:W-:-:S04]  /*2700*/  UIADD3 UR6, UPT, UPT, UR6, 0x1, URZ ;  /* 0x0000000106067890 */ /* 0x000fc8000fffe0ff */
[----:B------:R-:W-:-:S04]  /*2710*/  UISETP.NE.AND UP0, UPT, UR6, 0x3, UPT ;  /* 0x000000030600788c */ /* 0x000fc8000bf05270 */
[----:B------:R-:W-:Y:S02]  /*2720*/  USEL UR5, URZ, 0x1, UP0 ;  /* 0x00000001ff057887 */ /* 0x000fe40008000000 */
[----:B------:R-:W-:-:S04]  /*2730*/  USEL UR6, UR6, URZ, UP0 ;  /* 0x000000ff06067287 */ /* 0x000fc80008000000 */
[----:B------:R-:W-:Y:S01]  /*2740*/  ULEA UR6, UR6, UR4, 0x3 ;  /* 0x0000000406067291 */ /* 0x000fe2000f8e18ff */
[----:B-1----:R-:W-:-:S04]  /*2750*/  LOP3.LUT R2, R17, UR5, RZ, 0x3c, !PT ;  /* 0x0000000511027c12 */ /* 0x002fc8000f8e3cff */
[----:B------:R-:W-:Y:S01]  /*2760*/  SHF.L.U32 R2, R2, 0x1f, RZ ;  /* 0x0000001f02027819 */ /* 0x000fe200000006ff */
[----:B----4-:R-:W-:-:S07]  /*2770*/  IMAD.U32 R0, RZ, RZ, UR6 ;  /* 0x00000006ff007e24 */ /* 0x010fce000f8e00ff */
.L_x_42:
[----:B-1----:R1:W2:Y:S02]  /*2780*/  SYNCS.PHASECHK.TRANS64.TRYWAIT P0, [R0+URZ], R2 ;  /* 0x00000002000075a7 */ /* 0x0022a400080011ff */
[----:B--2---:R-:W-:Y:S05]  /*2790*/  @!P0 NANOSLEEP.SYNCS 0x989680 ;  /* 0x009896800000895d */ /* 0x004fea0003900000 */
[----:B------:R-:W2:Y:S02]  /*27a0*/  @!P0 SYNCS.PHASECHK.TRANS64 P0, [R0+URZ], R2 ;  /* 0x00000002000085a7 */ /* 0x000ea400080010ff */
[----:B--2---:R-:W-:Y:S05]  /*27b0*/  @P0 EXIT ;  /* 0x000000000000094d */ /* 0x004fea0003800000 */
[----:B------:R-:W-:Y:S05]  /*27c0*/  BRA `(.L_x_42) ;  /* 0xfffffffc00ec7947 */ /* 0x000fea000383ffff */
.L_x_17:
[----:B------:R-:W-:-:S04]  /*27d0*/  UISETP.NE.AND UP1, UPT, UR37, URZ, UPT ;  /* 0x000000ff2500728c */ /* 0x000fc8000bf25270 */
[----:B------:R-:W-:-:S09]  /*27e0*/  UISETP.NE.OR UP1, UPT, UR8, 0x1, UP1 ;  /* 0x000000010800788c */ /* 0x000fd20008f25670 */
[----:B------:R-:W-:Y:S05]  /*27f0*/  BRA.U UP1, `(.L_x_43) ;  /* 0x0000000501487547 */ /* 0x000fea000b800000 */
[----:B------:R-:W-:Y:S01]  /*2800*/  ISETP.NE.AND P2, PT, R2, RZ, PT ;  /* 0x000000ff0200720c */ /* 0x000fe20003f45270 */
[----:B------:R-:W-:Y:S01]  /*2810*/  IMAD.MOV.U32 R12, RZ, RZ, 0x1 ;  /* 0x00000001ff0c7424 */ /* 0x000fe200078e00ff */
[----:B------:R-:W-:Y:S02]  /*2820*/  CS2R R10, SRZ ;  /* 0x00000000000a7805 */ /* 0x000fe4000001ff00 */
[----:B------:R-:W-:Y:S01]  /*2830*/  CS2R R8, SRZ ;  /* 0x0000000000087805 */ /* 0x000fe2000001ff00 */
[----:B------:R-:W-:Y:S01]  /*2840*/  UMOV UR4, 0x400 ;  /* 0x0000040000047882 */ /* 0x000fe20000000000 */
[----:B------:R-:W-:Y:S01]  /*2850*/  UMOV UR6, URZ ;  /* 0x000000ff00067c82 */ /* 0x000fe20008000000 */
[----:B------:R-:W-:-:S12]  /*2860*/  ULEA UR37, UR37, UR4, 0x18 ;  /* 0x0000000425257291 */ /* 0x000fd8000f8ec0ff */
.L_x_47:
[----:B------:R-:W-:Y:S02]  /*2870*/  LEA R0, R8, UR37, 0x3 ;  /* 0x0000002508007c11 */ /* 0x000fe4000f8e18ff */
[----:B------:R-:W-:-:S03]  /*2880*/  SHF.L.U32 R4, R9, 0x1f, RZ ;  /* 0x0000001f09047819 */ /* 0x000fc600000006ff */
[----:B------:R-:W-:Y:S01]  /*2890*/  VIADD R5, R0, 0xf0 ;  /* 0x000000f000057836 */ /* 0x000fe20000000000 */
[----:B------:R-:W1:Y:S02]  /*28a0*/  SYNCS.PHASECHK.TRANS64.TRYWAIT P0, [R0+URZ+0xe0], R4 ;  /* 0x0000e004000075a7 */ /* 0x000e6400080011ff */
[----:B-1----:R-:W-:Y:S05]  /*28b0*/  @!P0 BRA `(.L_x_44) ;  /* 0x0000007800b08947 */ /* 0x002fea0003800000 */
.L_x_178:
[----:B------:R-:W-:Y:S01]  /*28c0*/  ULEA UR5, UR6, UR37, 0x3 ;  /* 0x0000002506057291 */ /* 0x000fe2000f8e18ff */
[----:B-1----:R-:W-:Y:S01]  /*28d0*/  PRMT R0, RZ, 0x654, R5 ;  /* 0x00000654ff007816 */ /* 0x002fe20000000005 */
[----:B------:R-:W-:Y:S01]  /*28e0*/  @!P2 IMAD.MOV.U32 R4, RZ, RZ, 0x10 ;  /* 0x00000010ff04a424 */ /* 0x000fe200078e00ff */
[----:B------:R-:W-:Y:S01]  /*28f0*/  SHF.L.U32 R5, R12, 0x1f, RZ ;  /* 0x0000001f0c057819 */ /* 0x000fe200000006ff */
[----:B------:R-:W-:Y:S01]  /*2900*/  UIADD3 UR4, UPT, UPT, UR5, 0x80, URZ ;  /* 0x0000008005047890 */ /* 0x000fe2000fffe0ff */
[----:B------:R1:W-:Y:S05]  /*2910*/  SYNCS.ARRIVE.TRANS64.RED.A1T0 RZ, [R0+URZ], RZ ;  /* 0x000000ff00ff79a7 */ /* 0x0003ea00081004ff */
[----:B------:R-:W-:Y:S01]  /*2920*/  IMAD.U32 R6, RZ, RZ, UR4 ;  /* 0x00000004ff067e24 */ /* 0x000fe2000f8e00ff */
[----:B------:R-:W2:Y:S04]  /*2930*/  SYNCS.PHASECHK.TRANS64.TRYWAIT P0, [UR5+0x90], R5 ;  /* 0x00009005ff0075a7 */ /* 0x000ea80008001105 */
[----:B------:R-:W-:Y:S01]  /*2940*/  PRMT R6, R2, 0x654, R6 ;  /* 0x0000065402067816 */ /* 0x000fe20000000006 */
[----:B-12---:R-:W-:Y:S06]  /*2950*/  @!P0 BRA `(.L_x_45) ;  /* 0x00000078009c8947 */ /* 0x006fec0003800000 */
.L_x_180:
[----:B------:R-:W-:Y:S01]  /*2960*/  ULEA UR4, UR6, UR37, 0x4 ;  /* 0x0000002506047291 */ /* 0x000fe2000f8e20ff */
[----:B------:R-:W-:Y:S01]  /*2970*/  SEL R3, R6, R3, !P2 ;  /* 0x0000000306037207 */ /* 0x000fe20005000000 */
[----:B------:R-:W-:Y:S01]  /*2980*/  UIADD3 UR5, UPT, UPT, UR5, 0x80, URZ ;  /* 0x0000008005057890 */ /* 0x000fe2000fffe0ff */
[----:B-1----:R-:W-:Y:S01]  /*2990*/  LEA R0, R11, UR37, 0x3 ;  /* 0x000000250b007c11 */ /* 0x002fe2000f8e18ff */
[----:B------:R-:W-:Y:S01]  /*29a0*/  UIADD3 UR4, UPT, UPT, UR4, 0x110, URZ ;  /* 0x0000011004047890 */ /* 0x000fe2000fffe0ff */
[----:B------:R1:W-:Y:S01]  /*29b0*/  @!P2 SYNCS.ARRIVE.TRANS64.RED RZ, [R3+URZ], R4 ;  /* 0x0000000403ffa9a7 */ /* 0x0003e200080004ff */
[----:B------:R-:W-:Y:S01]  /*29c0*/  UIADD3 UR6, UPT, UPT, UR6, 0x1, URZ ;  /* 0x0000000106067890 */ /* 0x000fe2000fffe0ff */
[----:B------:R-:W-:-:S03]  /*29d0*/  VIADD R8, R8, 0x1 ;  /* 0x0000000108087836 */ /* 0x000fc60000000000 */
[----:B------:R-:W-:Y:S02]  /*29e0*/  UISETP.NE.AND UP0, UPT, UR6, 0x2, UPT ;  /* 0x000000020600788c */ /* 0x000fe4000bf05270 */
[----:B------:R-:W-:Y:S01]  /*29f0*/  ISETP.NE.AND P0, PT, R8, 0x2, PT ;  /* 0x000000020800780c */ /* 0x000fe20003f05270 */
[----:B------:R-:W-:Y:S06]  /*2a00*/  UGETNEXTWORKID.BROADCAST [UR4], [UR5] ;  /* 0x00000000040073ca */ /* 0x000fec0008000100 */
[----:B------:R-:W-:Y:S02]  /*2a10*/  USEL UR4, URZ, 0x1, UP0 ;  /* 0x00000001ff047887 */ /* 0x000fe40008000000 */
[----:B------:R-:W-:-:S04]  /*2a20*/  USEL UR6, UR6, URZ, UP0 ;  /* 0x000000ff06067287 */ /* 0x000fc80008000000 */
[----:B------:R-:W-:Y:S02]  /*2a30*/  LOP3.LUT R12, R12, UR4, RZ, 0x3c, !PT ;  /* 0x000000040c0c7c12 */ /* 0x000fe4000f8e3cff */
[----:B-1----:R-:W-:-:S04]  /*2a40*/  SHF.L.U32 R4, R10, 0x1f, RZ ;  /* 0x0000001f0a047819 */ /* 0x002fc800000006ff */
[----:B------:R-:W1:Y:S02]  /*2a50*/  SYNCS.PHASECHK.TRANS64.TRYWAIT P1, [R0+URZ+0x80], R4 ;  /* 0x00008004000075a7 */ /* 0x000e6400080211ff */
[----:B-1----:R-:W-:Y:S05]  /*2a60*/  @!P1 BRA `(.L_x_46) ;  /* 0x0000007800709947 */ /* 0x002fea0003800000 */
.L_x_181:
[C---:B-1----:R-:W-:Y:S01]  /*2a70*/  LEA R4, R11.reuse, UR37, 0x4 ;  /* 0x000000250b047c11 */ /* 0x042fe2000f8e20ff */
[----:B------:R-:W-:Y:S01]  /*2a80*/  VIADD R0, R0, 0x90 ;  /* 0x0000009000007836 */ /* 0x000fe20000000000 */
[----:B------:R-:W-:Y:S01]  /*2a90*/  SEL R8, R8, RZ, P0 ;  /* 0x000000ff08087207 */ /* 0x000fe20000000000 */
[----:B------:R-:W-:-:S03]  /*2aa0*/  VIADD R11, R11, 0x1 ;  /* 0x000000010b0b7836 */ /* 0x000fc60000000000 */
[----:B------:R-:W1:Y:S01]  /*2ab0*/  LDS.128 R4, [R4+0x110] ;  /* 0x0001100004047984 */ /* 0x000e620000000c00 */
[----:B------:R-:W-:Y:S02]  /*2ac0*/  PRMT R0, RZ, 0x654, R0 ;  /* 0x00000654ff007816 */ /* 0x000fe40000000000 */
[C---:B------:R-:W-:Y:S01]  /*2ad0*/  ISETP.NE.AND P1, PT, R11.reuse, 0x2, PT ;  /* 0x000000020b00780c */ /* 0x040fe20003f25270 */
[----:B------:R-:W-:Y:S01]  /*2ae0*/  @!PT LDS RZ, [RZ] ;  /* 0x00000000fffff984 */ /* 0x000fe20000000800 */
[----:B------:R-:W-:Y:S01]  /*2af0*/  @!PT LDS RZ, [RZ] ;  /* 0x00000000fffff984 */ /* 0x000fe20000000800 */
[----:B------:R-:W-:Y:S01]  /*2b00*/  @!PT LDS RZ, [RZ] ;  /* 0x00000000fffff984 */ /* 0x000fe20000000800 */
[----:B------:R-:W-:Y:S01]  /*2b10*/  @!PT LDS RZ, [RZ] ;  /* 0x00000000fffff984 */ /* 0x000fe20000000800 */
[----:B------:R2:W-:Y:S06]  /*2b20*/  MEMBAR.ALL.CTA ;  /* 0x0000000000007992 */ /* 0x0005ec0000008000 */
[----:B--2---:R-:W2:Y:S01]  /*2b30*/  FENCE.VIEW.ASYNC.S ;  /* 0x00000000000073c6 */ /* 0x004ea20000000000 */
[----:B------:R-:W-:Y:S01]  /*2b40*/  SEL R11, R11, RZ, P1 ;  /* 0x000000ff0b0b7207 */ /* 0x000fe20000800000 */
[----:B--2---:R2:W-:Y:S01]  /*2b50*/  SYNCS.ARRIVE.TRANS64.RED.A1T0 RZ, [R0+URZ], RZ ;  /* 0x000000ff00ff79a7 */ /* 0x0045e200081004ff */
[----:B-1----:R-:W-:-:S02]  /*2b60*/  LOP3.LUT P3, RZ, R6, 0x1, RZ, 0xc0, !PT ;  /* 0x0000000106ff7812 */ /* 0x002fc4000786c0ff */
[----:B------:R-:W-:-:S04]  /*2b70*/  SEL R4, RZ, 0x1, P1 ;  /* 0x00000001ff047807 */ /* 0x000fc80000800000 */
[----:B------:R-:W-:Y:S02]  /*2b80*/  LOP3.LUT R10, R10, R4, RZ, 0x3c, !PT ;  /* 0x000000040a0a7212 */ /* 0x000fe400078e3cff */
[----:B--2---:R-:W-:-:S04]  /*2b90*/  SEL R0, RZ, 0x1, P0 ;  /* 0x00000001ff007807 */ /* 0x004fc80000000000 */
[----:B------:R-:W-:Y:S01]  /*2ba0*/  LOP3.LUT R9, R9, R0, RZ, 0x3c, !PT ;  /* 0x0000000009097212 */ /* 0x000fe200078e3cff */
[----:B------:R-:W-:Y:S06]  /*2bb0*/  @P3 BRA `(.L_x_47) ;  /* 0xfffffffc002c3947 */ /* 0x000fec000383ffff */
[----:B------:R-:W-:Y:S01]  /*2bc0*/  ULEA UR5, UR6, UR37, 0x3 ;  /* 0x0000002506057291 */ /* 0x000fe2000f8e18ff */
[----:B------:R-:W-:-:S08]  /*2bd0*/  SHF.L.U32 R2, R12, 0x1f, RZ ;  /* 0x0000001f0c027819 */ /* 0x000fd000000006ff */
[----:B------:R-:W1:Y:S02]  /*2be0*/  SYNCS.PHASECHK.TRANS64 P0, [UR5+0x90], R2 ;  /* 0x00009002ff0075a7 */ /* 0x000e640008001005 */
[----:B-1----:R-:W-:Y:S05]  /*2bf0*/  @P0 BRA `(.L_x_48) ;  /* 0x0000000000080947 */ /* 0x002fea0003800000 */
[----:B------:R-:W1:Y:S02]  /*2c00*/  SYNCS.PHASECHK.TRANS64.TRYWAIT P0, [UR5+0x90], R2 ;  /* 0x00009002ff0075a7 */ /* 0x000e640008001105 */
[----:B-1----:R-:W-:Y:S05]  /*2c10*/  @!P0 BRA `(.L_x_49) ;  /* 0x0000007800188947 */ /* 0x002fea0003800000 */
.L_x_48:
[----:B------:R-:W-:-:S04]  /*2c20*/  UIADD3 UR4, UPT, UPT, UR6, 0x1, URZ ;  /* 0x0000000106047890 */ /* 0x000fc8000fffe0ff */
[----:B------:R-:W-:-:S04]  /*2c30*/  UISETP.NE.AND UP0, UPT, UR4, 0x2, UPT ;  /* 0x000000020400788c */ /* 0x000fc8000bf05270 */
[----:B------:R-:W-:Y:S02]  /*2c40*/  USEL UR7, URZ, 0x1, UP0 ;  /* 0x00000001ff077887 */ /* 0x000fe40008000000 */
[----:B------:R-:W-:-:S04]  /*2c50*/  USEL UR4, UR4, URZ, UP0 ;  /* 0x000000ff04047287 */ /* 0x000fc80008000000 */
[----:B------:R-:W-:Y:S01]  /*2c60*/  ULEA UR4, UR4, UR37, 0x3 ;  /* 0x0000002504047291 */ /* 0x000fe2000f8e18ff */
[----:B-1----:R-:W-:-:S04]  /*2c70*/  LOP3.LUT R2, R12, UR7, RZ, 0x3c, !PT ;  /* 0x000000070c027c12 */ /* 0x002fc8000f8e3cff */
[----:B------:R-:W-:-:S04]  /*2c80*/  SHF.L.U32 R0, R2, 0x1f, RZ ;  /* 0x0000001f02007819 */ /* 0x000fc800000006ff */
[----:B------:R-:W1:Y:S02]  /*2c90*/  SYNCS.PHASECHK.TRANS64 P0, [UR4+0x90], R0 ;  /* 0x00009000ff0075a7 */ /* 0x000e640008001004 */
[----:B-1----:R-:W-:Y:S05]  /*2ca0*/  @P0 EXIT ;  /* 0x000000000000094d */ /* 0x002fea0003800000 */
[----:B------:R-:W-:Y:S02]  /*2cb0*/  SHF.L.U32 R2, R2, 0x1f, RZ ;  /* 0x0000001f02027819 */ /* 0x000fe400000006ff */
[----:B------:R-:W-:-:S07]  /*2cc0*/  MOV R0, UR4 ;  /* 0x0000000400007c02 */ /* 0x000fce0008000f00 */
.L_x_50:
[----:B-1----:R1:W2:Y:S02]  /*2cd0*/  SYNCS.PHASECHK.TRANS64.TRYWAIT P0, [R0+URZ+0x90], R2 ;  /* 0x00009002000075a7 */ /* 0x0022a400080011ff */
[----:B--2---:R-:W-:Y:S05]  /*2ce0*/  @!P0 NANOSLEEP.SYNCS 0x989680 ;  /* 0x009896800000895d */ /* 0x004fea0003900000 */
[----:B------:R-:W2:Y:S02]  /*2cf0*/  @!P0 SYNCS.PHASECHK.TRANS64 P0, [R0+URZ+0x90], R2 ;  /* 0x00009002000085a7 */ /* 0x000ea400080010ff */
[----:B--2---:R-:W-:Y:S05]  /*2d00*/  @P0 EXIT ;  /* 0x000000000000094d */ /* 0x004fea0003800000 */
[----:B------:R-:W-:Y:S05]  /*2d10*/  BRA `(.L_x_50) ;  /* 0xfffffffc00ec7947 */ /* 0x000fea000383ffff */
.L_x_43:
[----:B------:R-:W-:-:S09]  /*2d20*/  UISETP.NE.AND UP1, UPT, UR8, URZ, UPT ;  /* 0x000000ff0800728c */ /* 0x000fd2000bf25270 */
[----:B------:R-:W-:Y:S05]  /*2d30*/  BRA.U UP1, `(.L_x_51) ;  /* 0x0000001101247547 */ /* 0x000fea000b800000 */
[----:B------:R-:W-:Y:S01]  /*2d40*/  UMOV UR4, 0x40 ;  /* 0x0000004000047882 */ /* 0x000fe20000000000 */
[----:B------:R-:W-:Y:S01]  /*2d50*/  NOP ;  /* 0x0000000000007918 */ /* 0x000fe20000000000 */
[----:B------:R-:W-:Y:S01]  /*2d60*/  ULEA UR4, UR37, UR4, 0x18 ;  /* 0x0000000425047291 */ /* 0x000fe2000f8ec0ff */
[----:B------:R-:W-:Y:S02]  /*2d70*/  UMOV UR5, 0x400 ;  /* 0x0000040000057882 */ /* 0x000fe40000000000 */
[----:B------:R-:W-:-:S06]  /*2d80*/  ULEA UR37, UR37, UR5, 0x18 ;  /* 0x0000000525257291 */ /* 0x000fcc000f8ec0ff */
[----:B------:R-:W1:Y:S02]  /*2d90*/  LDS.U8 R0, [UR4+0x1c] ;  /* 0x00001c04ff007984 */ /* 0x000e640008000000 */
[----:B-1----:R-:W-:-:S13]  /*2da0*/  ISETP.NE.AND P0, PT, R0, RZ, PT ;  /* 0x000000ff0000720c */ /* 0x002fda0003f05270 */
[----:B------:R-:W-:Y:S05]  /*2db0*/  @P0 BRA `(.L_x_52) ;  /* 0x0000000000580947 */ /* 0x000fea0003800000 */
[----:B------:R-:W-:-:S13]  /*2dc0*/  ELECT P0, URZ, PT ;  /* 0x0000000000ff782f */ /* 0x000fda0003800000 */
[----:B------:R-:W-:Y:S05]  /*2dd0*/  @!P0 BRA `(.L_x_53) ;  /* 0x0000000000608947 */ /* 0x000fea0003800000 */
[----:B------:R-:W-:Y:S01]  /*2de0*/  UMOV UR5, 0x10 ;  /* 0x0000001000057882 */ /* 0x000fe20000000000 */
[----:B------:R-:W-:Y:S01]  /*2df0*/  HFMA2 R0, -RZ, RZ, 0, 5.9604644775390625e-08 ;  /* 0x00000001ff007431 */ /* 0x000fe200000001ff */
[----:B------:R-:W-:-:S03]  /*2e00*/  MOV R2, 0xffff ;  /* 0x0000ffff00027802 */ /* 0x000fc60000000f00 */
[----:B------:R-:W-:Y:S04]  /*2e10*/  DEPBAR.LE SB1, 0x36 ;  /* 0x00009d800000791a */ /* 0x000fe80000000000 */
[----:B------:R-:W1:Y:S02]  /*2e20*/  UTCATOMSWS.FIND_AND_SET.ALIGN UP0, UR5, UR5 ;  /* 0x00000005000575e3 */ /* 0x000e640008000800 */
[----:B-1----:R-:W-:Y:S01]  /*2e30*/  MOV R3, UR5 ;  /* 0x0000000500037c02 */ /* 0x002fe20008000f00 */
[----:B------:R-:W-:Y:S06]  /*2e40*/  BRA.U UP0, `(.L_x_54) ;  /* 0x0000000100187547 */ /* 0x000fec000b800000 */
.L_x_55:
[----:B------:R-:W-:Y:S05]  /*2e50*/  NANOSLEEP 0x64 ;  /* 0x000000640000795d */ /* 0x000fea0003800000 */
[----:B------:R-:W-:-:S05]  /*2e60*/  UMOV UR5, 0x10 ;  /* 0x0000001000057882 */ /* 0x000fca0000000000 */
[----:B------:R-:W-:Y:S04]  /*2e70*/  DEPBAR.LE SB1, 0x36 ;  /* 0x00009d800000791a */ /* 0x000fe80000000000 */
[----:B------:R-:W1:Y:S02]  /*2e80*/  UTCATOMSWS.FIND_AND_SET.ALIGN UP0, UR5, UR5 ;  /* 0x00000005000575e3 */ /* 0x000e640008000800 */
[----:B-1----:R-:W-:Y:S01]  /*2e90*/  MOV R3, UR5 ;  /* 0x0000000500037c02 */ /* 0x002fe20008000f00 */
[----:B------:R-:W-:Y:S05]  /*2ea0*/  BRA.U !UP0, `(.L_x_55) ;  /* 0xfffffffd08e87547 */ /* 0x000fea000b83ffff */
.L_x_54:
[-C--:B------:R-:W-:Y:S02]  /*2eb0*/  SHF.L.U32 R2, R2, R3.reuse, RZ ;  /* 0x0000000302027219 */ /* 0x080fe400000006ff */
[----:B------:R-:W-:Y:S01]  /*2ec0*/  SHF.L.U32 R0, R0, R3, RZ ;  /* 0x0000000300007219 */ /* 0x000fe200000006ff */
[----:B------:R-:W-:Y:S02]  /*2ed0*/  IMAD.SHL.U32 R3, R3, 0x20, RZ ;  /* 0x0000002003037824 */ /* 0x000fe400078e00ff */
[----:B------:R1:W-:Y:S04]  /*2ee0*/  ATOMS.OR RZ, [UR4+0x14], R2 ;  /* 0x00001402ffff798c */ /* 0x0003e8000b000004 */
[----:B------:R1:W-:Y:S04]  /*2ef0*/  ATOMS.OR RZ, [UR4+0x18], R0 ;  /* 0x00001800ffff798c */ /* 0x0003e8000b000004 */
[----:B------:R1:W-:Y:S01]  /*2f00*/  STS [UR37+0x130], R3 ;  /* 0x00013003ff007988 */ /* 0x0003e20008000825 */
[----:B------:R-:W-:Y:S05]  /*2f10*/  BRA `(.L_x_53) ;  /* 0x0000000000107947 */ /* 0x000fea0003800000 */
.L_x_52:
[----:B------:R-:W-:Y:S02]  /*2f20*/  MOV R0, 0xffffffff ;  /* 0xffffffff00007802 */ /* 0x000fe40000000f00 */
[----:B------:R-:W-:-:S03]  /*2f30*/  MOV R2, 0x2f60 ;  /* 0x00002f6000027802 */ /* 0x000fc60000000f00 */
[----:B------:R1:W-:Y:S04]  /*2f40*/  STS [UR37+0x130], R0 ;  /* 0x00013000ff007988 */ /* 0x0003e80008000825 */
[----:B-1-3-5:R-:W-:Y:S05]  /*2f50*/  CALL.REL.NOINC `($__internal_1_$__cuda_sm10x_tcgen05_guardrail_trap_phase_invalid_during_alloc) ;  /* 0x0000008000107944 */ /* 0x02afea0003c00000 */
.L_x_53:
[----:B------:R-:W-:Y:S05]  /*2f60*/  WARPSYNC.ALL ;  /* 0x0000000000007948 */ /* 0x000fea0003800000 */
[----:B------:R-:W2:Y:S01]  /*2f70*/  S2UR UR5, SR_CgaCtaId ;  /* 0x00000000000579c3 */ /* 0x000ea20000008800 */
[----:B------:R-:W-:Y:S01]  /*2f80*/  UMOV UR4, 0x400 ;  /* 0x0000040000047882 */ /* 0x000fe20000000000 */
[----:B------:R-:W-:-:S06]  /*2f90*/  NOP ;  /* 0x0000000000007918 */ /* 0x000fcc0000000000 */
[----:B------:R-:W-:Y:S06]  /*2fa0*/  BAR.ARV 0x6, 0xa0 ;  /* 0x0182800000007b1d */ /* 0x000fec0000002000 */
[----:B------:R-:W4:Y:S01]  /*2fb0*/  LDCU UR7, c[0x0][0x38c] ;  /* 0x00007180ff0777ac */ /* 0x000f220008000800 */
[----:B------:R-:W-:Y:S01]  /*2fc0*/  IMAD.MOV.U32 R11, RZ, RZ, 0x1 ;  /* 0x00000001ff0b7424 */ /* 0x000fe200078e00ff */
[----:B------:R-:W-:Y:S01]  /*2fd0*/  CS2R R8, SRZ ;  /* 0x0000000000087805 */ /* 0x000fe2000001ff00 */
[----:B------:R-:W-:Y:S01]  /*2fe0*/  IMAD.MOV.U32 R10, RZ, RZ, RZ ;  /* 0x000000ffff0a7224 */ /* 0x000fe200078e00ff */
[----:B------:R-:W3:Y:S01]  /*2ff0*/  LDCU UR6, c[0x0][0x38c] ;  /* 0x00007180ff0677ac */ /* 0x000ee20008000800 */
[----:B------:R-:W-:Y:S01]  /*3000*/  UMOV UR15, URZ ;  /* 0x000000ff000f7c82 */ /* 0x000fe20008000000 */
[----:B------:R-:W-:Y:S01]  /*3010*/  UMOV UR14, URZ ;  /* 0x000000ff000e7c82 */ /* 0x000fe20008000000 */
[----:B--2---:R-:W-:Y:S01]  /*3020*/  ULEA UR5, UR5, UR4, 0x18 ;  /* 0x0000000405057291 */ /* 0x004fe2000f8ec0ff */
[----:B------:R-:W-:Y:S01]  /*3030*/  UMOV UR32, 0x0 ;  /* 0x0000000000207882 */ /* 0x000fe20000000000 */
[----:B------:R-:W-:-:S02]  /*3040*/  UMOV UR33, 0x8208910 ;  /* 0x0820891000217882 */ /* 0x000fc40000000000 */
[----:B------:R-:W-:Y:S02]  /*3050*/  UIADD3 UR9, UPT, UPT, UR5, 0x8400, URZ ;  /* 0x0000840005097890 */ /* 0x000fe4000fffe0ff */
[----:B------:R-:W-:Y:S02]  /*3060*/  UIADD3 UR10, UPT, UPT, UR5, 0x20400, URZ ;  /* 0x00020400050a7890 */ /* 0x000fe4000fffe0ff */
[----:B----4-:R-:W-:Y:S01]  /*3070*/  UIADD3 UR7, UPT, UPT, UR7, 0x3f, URZ ;  /* 0x0000003f07077890 */ /* 0x010fe2000fffe0ff */
[----:B-1----:R-:W1:Y:S01]  /*3080*/  LDS R0, [UR5+0x130] ;  /* 0x00013005ff007984 */ /* 0x002e620008000800 */
[----:B------:R-:W-:Y:S02]  /*3090*/  USHF.R.U32.HI UR9, URZ, 0x4, UR9 ;  /* 0x00000004ff097899 */ /* 0x000fe40008011609 */
[----:B------:R-:W-:Y:S02]  /*30a0*/  USHF.R.S32.HI UR4, URZ, 0x1f, UR7 ;  /* 0x0000001fff047899 */ /* 0x000fe40008011407 */
[----:B------:R-:W-:-:S02]  /*30b0*/  USHF.R.U32.HI UR10, URZ, 0x4, UR10 ;  /* 0x00000004ff0a7899 */ /* 0x000fc4000801160a */
[----:B------:R-:W-:Y:S02]  /*30c0*/  ULEA.HI UR4, UR4, UR7, URZ, 0x6 ;  /* 0x0000000704047291 */ /* 0x000fe4000f8f30ff */
[----:B------:R-:W-:Y:S02]  /*30d0*/  ULOP3.LUT UR9, UR9, 0x3fff, URZ, 0xc0, !UPT ;  /* 0x00003fff09097892 */ /* 0x000fe4000f8ec0ff */
[----:B------:R-:W-:Y:S02]  /*30e0*/  USHF.R.S32.HI UR4, URZ, 0x6, UR4 ;  /* 0x00000006ff047899 */ /* 0x000fe40008011404 */
[----:B------:R-:W-:Y:S02]  /*30f0*/  ULOP3.LUT UR10, UR10, 0x3fff, URZ, 0xc0, !UPT ;  /* 0x00003fff0a0a7892 */ /* 0x000fe4000f8ec0ff */
[----:B------:R-:W-:Y:S01]  /*3100*/  UISETP.LT.AND UP0, UPT, UR4, 0x1, UPT ;  /* 0x000000010400788c */ /* 0x000fe2000bf01270 */
[----:B------:R-:W-:Y:S01]  /*3110*/  UMOV UR30, 0x0 ;  /* 0x00000000001e7882 */ /* 0x000fe20000000000 */
[----:B------:R-:W-:-:S02]  /*3120*/  UMOV UR31, 0x8208910 ;  /* 0x08208910001f7882 */ /* 0x000fc40000000000 */
[----:B------:R-:W-:Y:S01]  /*3130*/  USEL UR8, UR4, 0x1, !UP0 ;  /* 0x0000000104087887 */ /* 0x000fe2000c000000 */
[----:B------:R-:W-:Y:S01]  /*3140*/  UMOV UR28, 0x0 ;  /* 0x00000000001c7882 */ /* 0x000fe20000000000 */
[----:B------:R-:W-:Y:S01]  /*3150*/  UMOV UR29, 0x8208910 ;  /* 0x08208910001d7882 */ /* 0x000fe20000000000 */
[----:B------:R-:W-:Y:S01]  /*3160*/  UMOV UR26, 0x0 ;  /* 0x00000000001a7882 */ /* 0x000fe20000000000 */
[----:B------:R-:W-:Y:S01]  /*3170*/  UMOV UR27, 0x8208910 ;  /* 0x08208910001b7882 */ /* 0x000fe20000000000 */
[----:B------:R-:W-:Y:S01]  /*3180*/  UMOV UR24, 0x0 ;  /* 0x0000000000187882 */ /* 0x000fe20000000000 */
[----:B------:R-:W-:Y:S01]  /*3190*/  UMOV UR25, 0x8208910 ;  /* 0x0820891000197882 */ /* 0x000fe20000000000 */
[----:B------:R-:W-:Y:S01]  /*31a0*/  UMOV UR22, 0x0 ;  /* 0x0000000000167882 */ /* 0x000fe20000000000 */
[----:B------:R-:W-:Y:S01]  /*31b0*/  UMOV UR23, 0x8208910 ;  /* 0x0820891000177882 */ /* 0x000fe20000000000 */
[----:B------:R-:W-:Y:S02]  /*31c0*/  ULOP3.LUT UR9, UR9, 0x2000000, URZ, 0xfc, !UPT ;  /* 0x0200000009097892 */ /* 0x000fe4000f8efcff */
[----:B------:R-:W-:-:S02]  /*31d0*/  ULOP3.LUT UR10, UR10, 0x10000, URZ, 0xfc, !UPT ;  /* 0x000100000a0a7892 */ /* 0x000fc4000f8efcff */
[----:B------:R-:W-:Y:S02]  /*31e0*/  UIADD3 UR8, UPT, UPT, -UR8, URZ, URZ ;  /* 0x000000ff08087290 */ /* 0x000fe4000fffe1ff */
[----:B---3--:R-:W-:Y:S01]  /*31f0*/  UISETP.GE.AND UP3, UPT, UR6, 0x1, UPT ;  /* 0x000000010600788c */ /* 0x008fe2000bf66270 */
[----:B------:R-:W-:Y:S01]  /*3200*/  UMOV UR20, 0x0 ;  /* 0x0000000000147882 */ /* 0x000fe20000000000 */
[----:B------:R-:W-:Y:S01]  /*3210*/  UMOV UR21, 0x8208910 ;  /* 0x0820891000157882 */ /* 0x000fe20000000000 */
[----:B------:R-:W-:Y:S01]  /*3220*/  UMOV UR18, 0x0 ;  /* 0x0000000000127882 */ /* 0x000fe20000000000 */
[----:B-1----:R-:W-:Y:S01]  /*3230*/  R2UR UR16, R0 ;  /* 0x00000000001072ca */ /* 0x002fe200000e0000 */
[----:B------:R-:W-:-:S14]  /*3240*/  UMOV UR19, 0x8208910 ;  /* 0x0820891000137882 */ /* 0x000fdc0000000000 */
.L_x_62:
[----:B------:R-:W-:Y:S02]  /*3250*/  LEA R0, R10, UR5, 0x3 ;  /* 0x000000050a007c11 */ /* 0x000fe4000f8e18ff */
[----:B------:R-:W-:Y:S02]  /*3260*/  SHF.L.U32 R2, R9, 0x1f, RZ ;  /* 0x0000001f09027819 */ /* 0x000fe400000006ff */
[----:B------:R-:W-:Y:S01]  /*3270*/  PLOP3.LUT P0, PT, PT, PT, UP3, 0x80, 0x8 ;  /* 0x000000000008781c */ /* 0x000fe20003f0f038 */
[----:B------:R-:W-:Y:S01]  /*3280*/  VIADD R3, R0, 0x90 ;  /* 0x0000009000037836 */ /* 0x000fe20000000000 */
[----:B-1----:R-:W1:Y:S02]  /*3290*/  SYNCS.PHASECHK.TRANS64.TRYWAIT P1, [R0+URZ+0x80], R2 ;  /* 0x00008002000075a7 */ /* 0x002e6400080211ff */
[----:B-1-3--:R-:W-:Y:S09]  /*32a0*/  @!P1 BRA `(.L_x_56) ;  /* 0x00000070008c9947 */ /* 0x00aff20003800000 */
.L_x_183:
[----:B------:R-:W-:Y:S01]  /*32b0*/  LEA R4, R10, UR5, 0x4 ;  /* 0x000000050a047c11 */ /* 0x000fe2000f8e20ff */
[----:B------:R-:W-:Y:S01]  /*32c0*/  @UP3 ULEA UR7, UR14, UR5, 0x3 ;  /* 0x000000050e073291 */ /* 0x000fe2000f8e18ff */
[----:B------:R-:W-:Y:S01]  /*32d0*/  PLOP3.LUT P2, PT, PT, PT, PT, 0x80, 0x8 ;  /* 0x000000000008781c */ /* 0x000fe20003f4f070 */
[----:B------:R-:W-:Y:S01]  /*32e0*/  ULEA UR6, UR15, UR5, 0x3 ;  /* 0x000000050f067291 */ /* 0x000fe2000f8e18ff */
[----:B------:R-:W-:Y:S02]  /*32f0*/  PRMT R3, RZ, 0x654, R3 ;  /* 0x00000654ff037816 */ /* 0x000fe40000000003 */
[----:B------:R-:W2:Y:S01]  /*3300*/  LDS.128 R4, [R4+0x110] ;  /* 0x0001100004047984 */ /* 0x000ea20000000c00 */
[----:B-1----:R-:W-:Y:S02]  /*3310*/  @P0 SHF.L.U32 R2, R8, 0x1f, RZ ;  /* 0x0000001f08020819 */ /* 0x002fe400000006ff */
[----:B------:R-:W-:Y:S01]  /*3320*/  SHF.L.U32 R0, R11, 0x1f, RZ ;  /* 0x0000001f0b007819 */ /* 0x000fe200000006ff */
[----:B------:R-:W-:Y:S01]  /*3330*/  @!PT LDS RZ, [RZ] ;  /* 0x00000000fffff984 */ /* 0x000fe20000000800 */
[----:B------:R-:W-:Y:S01]  /*3340*/  @!PT LDS RZ, [RZ] ;  /* 0x00000000fffff984 */ /* 0x000fe20000000800 */
[----:B------:R-:W-:Y:S01]  /*3350*/  @!PT LDS RZ, [RZ] ;  /* 0x00000000fffff984 */ /* 0x000fe20000000800 */
[----:B------:R-:W-:Y:S01]  /*3360*/  @!PT LDS RZ, [RZ] ;  /* 0x00000000fffff984 */ /* 0x000fe20000000800 */
[----:B------:R1:W-:Y:S06]  /*3370*/  MEMBAR.ALL.CTA ;  /* 0x0000000000007992 */ /* 0x0003ec0000008000 */
[----:B-1----:R-:W1:Y:S02]  /*3380*/  FENCE.VIEW.ASYNC.S ;  /* 0x00000000000073c6 */ /* 0x002e640000000000 */
[----:B-1----:R1:W-:Y:S01]  /*3390*/  SYNCS.ARRIVE.TRANS64.RED.A1T0 RZ, [R3+URZ], RZ ;  /* 0x000000ff03ff79a7 */ /* 0x0023e200081004ff */
[----:B------:R1:W3:Y:S01]  /*33a0*/  @P0 SYNCS.PHASECHK.TRANS64.TRYWAIT P2, [UR7], R2 ;  /* 0x00000002ff0005a7 */ /* 0x0002e20008041107 */
[----:B------:R-:W-:Y:S01]  /*33b0*/  ULEA UR7, UR15, UR16, 0x7 ;  /* 0x000000100f077291 */ /* 0x000fe2000f8e38ff */
[----:B--2---:R-:W-:Y:S01]  /*33c0*/  LOP3.LUT P1, RZ, R6, 0x1, RZ, 0xc0, !PT ;  /* 0x0000000106ff7812 */ /* 0x004fe2000782c0ff */
[----:B------:R-:W2:Y:S02]  /*33d0*/  SYNCS.PHASECHK.TRANS64.TRYWAIT P0, [UR6+0xc0], R0 ;  /* 0x0000c000ff0075a7 */ /* 0x000ea40008001106 */
[----:B-123--:R-:W-:Y:S10]  /*33e0*/  @!P0 BRA `(.L_x_57) ;  /* 0x0000007000508947 */ /* 0x00eff40003800000 */
.L_x_185:
[----:B------:R-:W-:Y:S01]  /*33f0*/  IADD3 R10, PT, PT, R10, 0x1, RZ ;  /* 0x000000010a0a7810 */ /* 0x000fe20007ffe0ff */
[----:B------:R-:W-:Y:S06]  /*3400*/  BRA.U !UP3, `(.L_x_58) ;  /* 0x000000050b107547 */ /* 0x000fec000b800000 */
[----:B------:R-:W-:Y:S01]  /*3410*/  UPLOP3.LUT UP4, UPT, UPT, UPT, UPT, 0x40, 0x4 ;  /* 0x000000000004789c */ /* 0x000fe20003f8e870 */
[----:B------:R-:W-:Y:S01]  /*3420*/  UMOV UR13, UR8 ;  /* 0x00000008000d7c82 */ /* 0x000fe20008000000 */
[----:B------:R-:W-:Y:S01]  /*3430*/  UMOV UR12, UR4 ;  /* 0x00000004000c7c82 */ /* 0x000fe20008000000 */
[----:B------:R-:W-:-:S08]  /*3440*/  UMOV UR17, UR14 ;  /* 0x0000000e00117c82 */ /* 0x000fd00008000000 */
.L_x_61:
[----:B------:R-:W-:Y:S02]  /*3450*/  UIADD3 UR13, UPT, UPT, UR13, 0x1, URZ ;  /* 0x000000010d0d7890 */ /* 0x000fe4000fffe0ff */
[----:B--2---:R-:W-:Y:S02]  /*3460*/  ULEA UR11, UR17, UR5, 0x3 ;  /* 0x00000005110b7291 */ /* 0x004fe4000f8e18ff */
[----:B------:R-:W-:Y:S01]  /*3470*/  UISETP.NE.AND UP0, UPT, UR13, URZ, UPT ;  /* 0x000000ff0d00728c */ /* 0x000fe2000bf05270 */
[----:B---3--:R-:W-:Y:S10]  /*3480*/  @P2 BRA `(.L_x_59) ;  /* 0x00000000000c2947 */ /* 0x008ff40003800000 */
[----:B-1----:R-:W-:Y:S04]  /*3490*/  SHF.L.U32 R2, R8, 0x1f, RZ ;  /* 0x0000001f08027819 */ /* 0x002fe800000006ff */
[----:B------:R-:W1:Y:S02]  /*34a0*/  SYNCS.PHASECHK.TRANS64.TRYWAIT P0, [UR11], R2 ;  /* 0x00000002ff0075a7 */ /* 0x000e64000800110b */
[----:B-1----:R-:W-:Y:S05]  /*34b0*/  @!P0 BRA `(.L_x_60) ;  /* 0x0000007000348947 */ /* 0x002fea0003800000 */
.L_x_59:
[----:B------:R-:W-:Y:S01]  /*34c0*/  UISETP.NE.AND UP1, UPT, UR12, 0x1, UPT ;  /* 0x000000010c00788c */ /* 0x000fe2000bf25270 */
[----:B------:R-:W-:Y:S01]  /*34d0*/  PLOP3.LUT P2, PT, PT, PT, PT, 0x80, 0x8 ;  /* 0x000000000008781c */ /* 0x000fe20003f4f070 */
[----:B------:R-:W-:Y:S02]  /*34e0*/  UIADD3 UR14, UPT, UPT, UR17, 0x1, URZ ;  /* 0x00000001110e7890 */ /* 0x000fe4000fffe0ff */
[----:B------:R-:W-:Y:S02]  /*34f0*/  ULEA UR64, UR17, UR10, 0xb ;  /* 0x0000000a11407291 */ /* 0x000fe4000f8e58ff */
[----:B------:R-:W-:Y:S01]  /*3500*/  UISETP.NE.AND UP2, UPT, UR14, 0x3, UPT ;  /* 0x000000030e00788c */ /* 0x000fe2000bf45270 */
[----:B------:R-:W-:Y:S01]  /*3510*/  PLOP3.LUT P0, PT, PT, PT, UP1, 0x80, 0x8 ;  /* 0x000000000008781c */ /* 0x000fe20003f0f018 */
[----:B------:R-:W-:Y:S02]  /*3520*/  ULEA UR62, UR17, UR9, 0xb ;  /* 0x00000009113e7291 */ /* 0x000fe4000f8e58ff */
[----:B------:R-:W-:Y:S02]  /*3530*/  USEL UR35, URZ, 0x1, UP2 ;  /* 0x00000001ff237887 */ /* 0x000fe40009000000 */
[----:B------:R-:W-:Y:S02]  /*3540*/  USEL UR14, UR14, URZ, UP2 ;  /* 0x000000ff0e0e7287 */ /* 0x000fe40009000000 */
[----:B------:R-:W-:Y:S02]  /*3550*/  UIADD3 UR60, UPT, UPT, UR64, 0x2, URZ ;  /* 0x00000002403c7890 */ /* 0x000fe4000fffe0ff */
[----:B------:R-:W-:Y:S01]  /*3560*/  @UP1 ULEA UR34, UR14, UR5, 0x3 ;  /* 0x000000050e221291 */ /* 0x000fe2000f8e18ff */
[----:B------:R-:W-:Y:S01]  /*3570*/  LOP3.LUT R8, R8, UR35, RZ, 0x3c, !PT ;  /* 0x0000002308087c12 */ /* 0x000fe2000f8e3cff */
[----:B------:R-:W-:Y:S02]  /*3580*/  UIADD3 UR58, UPT, UPT, UR62, 0x40, URZ ;  /* 0x000000403e3a7890 */ /* 0x000fe4000fffe0ff */
[----:B------:R-:W-:Y:S01]  /*3590*/  UIADD3 UR56, UPT, UPT, UR64, 0x4, URZ ;  /* 0x0000000440387890 */ /* 0x000fe2000fffe0ff */
[----:B-1----:R-:W-:Y:S01]  /*35a0*/  @P0 SHF.L.U32 R0, R8, 0x1f, RZ ;  /* 0x0000001f08000819 */ /* 0x002fe200000006ff */
[----:B------:R-:W-:Y:S02]  /*35b0*/  UIADD3 UR54, UPT, UPT, UR62, 0x80, URZ ;  /* 0x000000803e367890 */ /* 0x000fe4000fffe0ff */
[----:B------:R-:W-:Y:S01]  /*35c0*/  UIADD3 UR52, UPT, UPT, UR64, 0x6, URZ ;  /* 0x0000000640347890 */ /* 0x000fe2000fffe0ff */
[----:B------:R2:W3:Y:S01]  /*35d0*/  @P0 SYNCS.PHASECHK.TRANS64.TRYWAIT P2, [UR34], R0 ;  /* 0x00000000ff0005a7 */ /* 0x0004e20008041122 */
[----:B------:R-:W-:Y:S02]  /*35e0*/  UIADD3 UR50, UPT, UPT, UR62, 0xc0, URZ ;  /* 0x000000c03e327890 */ /* 0x000fe4000fffe0ff */
        /* <DEDUP_REMOVED lines=9> */
[----:B------:R-:W-:Y:S01]  /*3680*/  UIADD3 UR12, UPT, UPT, UR12, -0x1, URZ ;  /* 0xffffffff0c0c7890 */ /* 0x000fe2000fffe0ff */
[----:B------:R-:W-:Y:S01]  /*3690*/  UMOV UR65, 0x40004040 ;  /* 0x4000404000417882 */ /* 0x000fe20000000000 */
[----:B------:R-:W-:Y:S01]  /*36a0*/  UMOV UR63, 0x20004020 ;  /* 0x20004020003f7882 */ /* 0x000fe20000000000 */
[----:B------:R-:W-:Y:S01]  /*36b0*/  UMOV UR61, 0x40004040 ;  /* 0x40004040003d7882 */ /* 0x000fe20000000000 */
[----:B------:R2:W-:Y:S01]  /*36c0*/  UTCHMMA gdesc[UR62], gdesc[UR64], tmem[UR7], tmem[UR32], idesc[UR33], UP4 ;  /* 0x00ff20403e0075ea */ /* 0x0005e2000a000007 */
[----:B------:R-:W-:Y:S01]  /*36d0*/  UPLOP3.LUT UP4, UPT, UPT, UPT, UPT, 0x80, 0x8 ;  /* 0x000000000008789c */ /* 0x000fe20003f8f070 */
[----:B------:R-:W-:Y:S01]  /*36e0*/  UMOV UR59, 0x20004020 ;  /* 0x20004020003b7882 */ /* 0x000fe20000000000 */
[----:B------:R-:W-:Y:S01]  /*36f0*/  UMOV UR57, 0x40004040 ;  /* 0x4000404000397882 */ /* 0x000fe20000000000 */
[----:B------:R2:W-:Y:S01]  /*3700*/  UTCHMMA gdesc[UR58], gdesc[UR60], tmem[UR7], tmem[UR30], idesc[UR31], UPT ;  /* 0x00ff1e3c3a0075ea */ /* 0x0005e2000b800007 */
        /* <DEDUP_REMOVED lines=14> */
[----:B------:R-:W-:Y:S01]  /*37f0*/  UMOV UR35, 0x20004020 ;  /* 0x2000402000237882 */ /* 0x000fe20000000000 */
[----:B------:R2:W-:Y:S01]  /*3800*/  UTCHMMA gdesc[UR38], gdesc[UR40], tmem[UR7], tmem[UR20], idesc[UR21], UPT ;  /* 0x00ff1428260075ea */ /* 0x0005e2000b800007 */
[----:B------:R2:W-:Y:S01]  /*3810*/  UTCHMMA gdesc[UR34], gdesc[UR36], tmem[UR7], tmem[UR18], idesc[UR19], UPT ;  /* 0x00ff1224220075ea */ /* 0x0005e2000b800007 */
[----:B------:R2:W-:Y:S01]  /*3820*/  UTCBAR [UR11], URZ ;  /* 0x000000ff0b0073e9 */ /* 0x0005e200080000ff */
[----:B------:R-:W-:Y:S01]  /*3830*/  UMOV UR17, UR14 ;  /* 0x0000000e00117c82 */ /* 0x000fe20008000000 */
[----:B------:R-:W-:Y:S05]  /*3840*/  BRA.U UP0, `(.L_x_61) ;  /* 0xfffffffd00007547 */ /* 0x000fea000b83ffff */
.L_x_58:
[----:B------:R-:W-:Y:S01]  /*3850*/  UIADD3 UR15, UPT, UPT, UR15, 0x1, URZ ;  /* 0x000000010f0f7890 */ /* 0x000fe2000fffe0ff */
[C---:B------:R-:W-:Y:S01]  /*3860*/  ISETP.NE.AND P0, PT, R10.reuse, 0x2, PT ;  /* 0x000000020a00780c */ /* 0x040fe20003f05270 */
[----:B--2---:R-:W-:Y:S02]  /*3870*/  UIADD3 UR7, UPT, UPT, UR6, 0xa0, URZ ;  /* 0x000000a006077890 */ /* 0x004fe4000fffe0ff */
[----:B------:R-:W-:Y:S01]  /*3880*/  UISETP.NE.AND UP0, UPT, UR15, 0x4, UPT ;  /* 0x000000040f00788c */ /* 0x000fe2000bf05270 */
[----:B-1----:R-:W-:Y:S02]  /*3890*/  SEL R0, RZ, 0x1, P0 ;  /* 0x00000001ff007807 */ /* 0x002fe40000000000 */
[----:B------:R-:W-:Y:S01]  /*38a0*/  SEL R10, R10, RZ, P0 ;  /* 0x000000ff0a0a7207 */ /* 0x000fe20000000000 */
[----:B------:R-:W-:Y:S01]  /*38b0*/  USEL UR6, URZ, 0x1, UP0 ;  /* 0x00000001ff067887 */ /* 0x000fe20008000000 */
[----:B------:R-:W-:Y:S01]  /*38c0*/  LOP3.LUT R9, R9, R0, RZ, 0x3c, !PT ;  /* 0x0000000009097212 */ /* 0x000fe200078e3cff */
[----:B------:R-:W-:Y:S01]  /*38d0*/  USEL UR15, UR15, URZ, UP0 ;  /* 0x000000ff0f0f7287 */ /* 0x000fe20008000000 */
[----:B------:R1:W-:Y:S03]  /*38e0*/  UTCBAR [UR7], URZ ;  /* 0x000000ff070073e9 */ /* 0x0003e600080000ff */
[----:B------:R-:W-:Y:S01]  /*38f0*/  LOP3.LUT R11, R11, UR6, RZ, 0x3c, !PT ;  /* 0x000000060b0b7c12 */ /* 0x000fe2000f8e3cff */
[----:B------:R-:W-:Y:S07]  /*3900*/  @P1 BRA `(.L_x_62) ;  /* 0xfffffff800501947 */ /* 0x000fee000383ffff */
[----:B------:R-:W2:Y:S01]  /*3910*/  S2UR UR4, SR_CgaCtaId ;  /* 0x00000000000479c3 */ /* 0x000ea20000008800 */
[----:B------:R-:W-:Y:S01]  /*3920*/  ELECT P0, URZ, PT ;  /* 0x0000000000ff782f */ /* 0x000fe20003800000 */
[----:B------:R-:W-:Y:S01]  /*3930*/  IMAD.MOV.U32 R0, RZ, RZ, 0x1 ;  /* 0x00000001ff007424 */ /* 0x000fe200078e00ff */
[----:B------:R-:W-:Y:S01]  /*3940*/  UIADD3 UR5, UPT, UPT, UR5, 0xc0, URZ ;  /* 0x000000c005057890 */ /* 0x000fe2000fffe0ff */
[----:B------:R-:W-:Y:S01]  /*3950*/  SHF.L.U32 R2, R11, 0x1f, RZ ;  /* 0x0000001f0b027819 */ /* 0x000fe200000006ff */
[----:B------:R-:W-:-:S03]  /*3960*/  UMOV UR6, 0x40 ;  /* 0x0000004000067882 */ /* 0x000fc60000000000 */
[----:B------:R-:W-:Y:S01]  /*3970*/  UVIRTCOUNT.DEALLOC.SMPOOL 0x80 ;  /* 0x000000800000784c */ /* 0x000fe20000000000 */
[----:B--2---:R-:W-:Y:S02]  /*3980*/  ULEA UR4, UR4, UR6, 0x18 ;  /* 0x0000000604047291 */ /* 0x004fe4000f8ec0ff */
[----:B------:R-:W-:-:S07]  /*3990*/  ULEA UR6, UR15, UR5, 0x3 ;  /* 0x000000050f067291 */ /* 0x000fce000f8e18ff */
[----:B------:R2:W-:Y:S02]  /*39a0*/  @P0 STS.U8 [UR4+0x1c], R0 ;  /* 0x00001c00ff000988 */ /* 0x0005e40008000004 */
[----:B------:R-:W4:Y:S02]  /*39b0*/  SYNCS.PHASECHK.TRANS64.TRYWAIT P0, [UR6], R2 ;  /* 0x00000002ff0075a7 */ /* 0x000f240008001106 */
[----:B--2-4-:R-:W-:Y:S05]  /*39c0*/  @!P0 BRA `(.L_x_63) ;  /* 0x0000006c00088947 */ /* 0x014fea0003800000 */
.L_x_188:
[----:B-1----:R-:W-:-:S04]  /*39d0*/  UIADD3 UR7, UPT, UPT, UR15, 0x1, URZ ;  /* 0x000000010f077890 */ /* 0x002fc8000fffe0ff */
[----:B------:R-:W-:-:S04]  /*39e0*/  UISETP.NE.AND UP0, UPT, UR7, 0x4, UPT ;  /* 0x000000040700788c */ /* 0x000fc8000bf05270 */
[----:B------:R-:W-:Y:S02]  /*39f0*/  USEL UR8, URZ, 0x1, UP0 ;  /* 0x00000001ff087887 */ /* 0x000fe40008000000 */
[----:B------:R-:W-:-:S04]  /*3a00*/  USEL UR7, UR7, URZ, UP0 ;  /* 0x000000ff07077287 */ /* 0x000fc80008000000 */
[----:B------:R-:W-:Y:S01]  /*3a10*/  ULEA UR6, UR7, UR5, 0x3 ;  /* 0x0000000507067291 */ /* 0x000fe2000f8e18ff */
[----:B--2---:R-:W-:-:S04]  /*3a20*/  LOP3.LUT R2, R11, UR8, RZ, 0x3c, !PT ;  /* 0x000000080b027c12 */ /* 0x004fc8000f8e3cff */
[----:B------:R-:W-:-:S04]  /*3a30*/  SHF.L.U32 R3, R2, 0x1f, RZ ;  /* 0x0000001f02037819 */ /* 0x000fc800000006ff */
[----:B------:R-:W1:Y:S02]  /*3a40*/  SYNCS.PHASECHK.TRANS64.TRYWAIT P0, [UR6], R3 ;  /* 0x00000003ff0075a7 */ /* 0x000e640008001106 */
[----:B-1----:R-:W-:Y:S05]  /*3a50*/  @!P0 BRA `(.L_x_64) ;  /* 0x0000006800fc8947 */ /* 0x002fea0003800000 */
.L_x_190:
        /* <DEDUP_REMOVED lines=9> */
.L_x_192:
[----:B------:R-:W-:-:S04]  /*3af0*/  UIADD3 UR7, UPT, UPT, UR7, 0x1, URZ ;  /* 0x0000000107077890 */ /* 0x000fc8000fffe0ff */
[----:B------:R-:W-:-:S04]  /*3b00*/  UISETP.NE.AND UP0, UPT, UR7, 0x4, UPT ;  /* 0x000000040700788c */ /* 0x000fc8000bf05270 */
[----:B------:R-:W-:Y:S02]  /*3b10*/  USEL UR6, URZ, 0x1, UP0 ;  /* 0x00000001ff067887 */ /* 0x000fe40008000000 */
[----:B------:R-:W-:-:S04]  /*3b20*/  USEL UR7, UR7, URZ, UP0 ;  /* 0x000000ff07077287 */ /* 0x000fc80008000000 */
[----:B------:R-:W-:Y:S01]  /*3b30*/  ULEA UR7, UR7, UR5, 0x3 ;  /* 0x0000000507077291 */ /* 0x000fe2000f8e18ff */
[----:B------:R-:W-:-:S04]  /*3b40*/  LOP3.LUT R2, R2, UR6, RZ, 0x3c, !PT ;  /* 0x0000000602027c12 */ /* 0x000fc8000f8e3cff */
[----:B------:R-:W-:-:S04]  /*3b50*/  SHF.L.U32 R2, R2, 0x1f, RZ ;  /* 0x0000001f02027819 */ /* 0x000fc800000006ff */
[----:B------:R-:W2:Y:S02]  /*3b60*/  SYNCS.PHASECHK.TRANS64.TRYWAIT P0, [UR7], R2 ;  /* 0x00000002ff0075a7 */ /* 0x000ea40008001107 */
[----:B--2---:R-:W-:Y:S05]  /*3b70*/  @!P0 BRA `(.L_x_66) ;  /* 0x0000006800e48947 */ /* 0x004fea0003800000 */
.L_x_194:
[----:B------:R-:W-:Y:S01]  /*3b80*/  NOP ;  /* 0x0000000000007918 */ /* 0x000fe20000000000 */
[----:B-1----:R-:W1:Y:S01]  /*3b90*/  LDS R0, [UR4+0x14] ;  /* 0x00001404ff007984 */ /* 0x002e620008000800 */
[----:B------:R-:W-:Y:S01]  /*3ba0*/  ULOP3.LUT UR6, UR16, 0xffff, URZ, 0xc0, !UPT ;  /* 0x0000ffff10067892 */ /* 0x000fe2000f8ec0ff */
[----:B------:R-:W-:Y:S01]  /*3bb0*/  UMOV UR8, 0xffff ;  /* 0x0000ffff00087882 */ /* 0x000fe20000000000 */
[----:B------:R-:W-:Y:S02]  /*3bc0*/  UMOV UR5, 0x1 ;  /* 0x0000000100057882 */ /* 0x000fe40000000000 */
[----:B------:R-:W-:-:S04]  /*3bd0*/  USHF.R.U32.HI UR6, URZ, 0x5, UR6 ;  /* 0x00000005ff067899 */ /* 0x000fc80008011606 */
[----:B------:R-:W-:Y:S02]  /*3be0*/  USHF.L.U32 UR8, UR8, UR6, URZ ;  /* 0x0000000608087299 */ /* 0x000fe400080006ff */
[----:B------:R-:W-:-:S04]  /*3bf0*/  USHF.L.U32 UR5, UR5, UR6, URZ ;  /* 0x0000000605057299 */ /* 0x000fc800080006ff */
[----:B-1----:R-:W-:-:S04]  /*3c00*/  LOP3.LUT R0, R0, UR8, RZ, 0xc0, !PT ;  /* 0x0000000800007c12 */ /* 0x002fc8000f8ec0ff */
[----:B------:R-:W-:-:S13]  /*3c10*/  ISETP.NE.AND P0, PT, R0, UR8, PT ;  /* 0x0000000800007c0c */ /* 0x000fda000bf05270 */
[----:B------:R-:W-:Y:S05]  /*3c20*/  @P0 BRA `(.L_x_67) ;  /* 0x0000000000580947 */ /* 0x000fea0003800000 */
[----:B------:R-:W1:Y:S02]  /*3c30*/  LDS R0, [UR4+0x18] ;  /* 0x00001804ff007984 */ /* 0x000e640008000800 */
[----:B-1----:R-:W-:-:S04]  /*3c40*/  LOP3.LUT R0, R0, UR5, RZ, 0xc0, !PT ;  /* 0x0000000500007c12 */ /* 0x002fc8000f8ec0ff */
[----:B------:R-:W-:-:S13]  /*3c50*/  ISETP.NE.AND P0, PT, R0, UR5, PT ;  /* 0x0000000500007c0c */ /* 0x000fda000bf05270 */
[----:B------:R-:W-:Y:S05]  /*3c60*/  @P0 BRA `(.L_x_68) ;  /* 0x00000000003c0947 */ /* 0x000fea0003800000 */
[----:B------:R-:W1:Y:S01]  /*3c70*/  S2R R2, SR_LANEID ;  /* 0x0000000000027919 */ /* 0x000e620000000000 */
[----:B------:R-:W-:Y:S01]  /*3c80*/  ULOP3.LUT UR8, URZ, UR8, URZ, 0x33, !UPT ;  /* 0x00000008ff087292 */ /* 0x000fe2000f8e33ff */
[----:B------:R-:W-:Y:S02]  /*3c90*/  VOTEU.ANY UR7, UPT, PT ;  /* 0x0000000000077886 */ /* 0x000fe400038e0100 */
[----:B------:R-:W-:-:S03]  /*3ca0*/  UFLO.U32 UR7, UR7 ;  /* 0x00000007000772bd */ /* 0x000fc600080e0000 */
[----:B------:R-:W-:-:S04]  /*3cb0*/  IMAD.U32 R0, RZ, RZ, UR8 ;  /* 0x00000008ff007e24 */ /* 0x000fc8000f8e00ff */
[----:B------:R2:W4:Y:S02]  /*3cc0*/  REDUX UR6, R0 ;  /* 0x00000000000673c4 */ /* 0x0005240000000000 */
[----:B------:R1:W-:Y:S02]  /*3cd0*/  UTCATOMSWS.AND URZ, UR8 ;  /* 0x0000000800ff79e3 */ /* 0x0003e40008000000 */
[----:B-1----:R-:W-:Y:S02]  /*3ce0*/  ISETP.EQ.U32.AND P0, PT, R2, UR7, PT ;  /* 0x0000000702007c0c */ /* 0x002fe4000bf02070 */
[----:B--2---:R-:W-:Y:S02]  /*3cf0*/  LOP3.LUT R0, RZ, UR5, RZ, 0x33, !PT ;  /* 0x00000005ff007c12 */ /* 0x004fe4000f8e33ff */
[----:B----4-:R-:W-:Y:S02]  /*3d00*/  MOV R2, UR6 ;  /* 0x0000000600027c02 */ /* 0x010fe40008000f00 */
[----:B------:R-:W1:Y:S07]  /*3d10*/  REDUX UR5, R0 ;  /* 0x00000000000573c4 */ /* 0x000e6e0000000000 */
[----:B------:R2:W-:Y:S01]  /*3d20*/  @P0 ATOMS.AND RZ, [UR4+0x14], R2 ;  /* 0x00001402ffff098c */ /* 0x0005e2000a800004 */
[----:B-1----:R-:W-:-:S05]  /*3d30*/  IMAD.U32 R0, RZ, RZ, UR5 ;  /* 0x00000005ff007e24 */ /* 0x002fca000f8e00ff */
[----:B------:R2:W-:Y:S01]  /*3d40*/  @P0 ATOMS.AND RZ, [UR4+0x18], R0 ;  /* 0x00001800ffff098c */ /* 0x0005e2000a800004 */
[----:B------:R-:W-:Y:S05]  /*3d50*/  BRA `(.L_x_69) ;  /* 0x0000000000147947 */ /* 0x000fea0003800000 */
.L_x_68:
[----:B------:R-:W-:Y:S02]  /*3d60*/  MOV R2, 0x3d80 ;  /* 0x00003d8000027802 */ /* 0x000fe40000000f00 */
[----:B---3-5:R-:W-:Y:S05]  /*3d70*/  CALL.REL.NOINC `($__internal_0_$__cuda_sm10x_tcgen05_guardrail_trap_col_being_dealloced_not_returned_by_alloc) ;  /* 0x00000070007c7944 */ /* 0x028fea0003c00000 */
[----:B------:R-:W-:Y:S05]  /*3d80*/  BRA `(.L_x_69) ;  /* 0x0000000000087947 */ /* 0x000fea0003800000 */
.L_x_67:
[----:B------:R-:W-:Y:S02]  /*3d90*/  MOV R2, 0x3db0 ;  /* 0x00003db000027802 */ /* 0x000fe40000000f00 */
[----:B---3-5:R-:W-:Y:S05]  /*3da0*/  CALL.REL.NOINC `($__internal_2_$__cuda_sm10x_tcgen05_guardrail_trap_unallocated_columns_being_dealloced) ;  /* 0x0000007000887944 */ /* 0x028fea0003c00000 */
.L_x_69:
[----:B------:R-:W-:Y:S01]  /*3db0*/  NOP ;  /* 0x0000000000007918 */ /* 0x000fe20000000000 */
[----:B------:R-:W-:Y:S05]  /*3dc0*/  EXIT ;  /* 0x000000000000794d */ /* 0x000fea0003800000 */
.L_x_51:
[----:B------:R-:W-:-:S09]  /*3dd0*/  UISETP.NE.OR UP2, UPT, UR8, 0x3, !UP2 ;  /* 0x000000030800788c */ /* 0x000fd2000d745670 */
[----:B------:R-:W-:Y:S05]  /*3de0*/  BRA.U UP2, `(.L_x_70) ;  /* 0x0000001502747547 */ /* 0x000fea000b800000 */
[----:B------:R-:W1:Y:S01]  /*3df0*/  LDC R0, c[0x0][0xb30] ;  /* 0x0002cc00ff007b82 */ /* 0x000e620000000800 */
[----:B------:R-:W2:Y:S01]  /*3e00*/  LDCU.64 UR8, c[0x0][0x888] ;  /* 0x00011100ff0877ac */ /* 0x000ea20008000a00 */
[----:B------:R-:W-:Y:S01]  /*3e10*/  CS2R R28, SRZ ;  /* 0x00000000001c7805 */ /* 0x000fe2000001ff00 */
[----:B------:R-:W-:Y:S01]  /*3e20*/  IMAD.MOV.U32 R25, RZ, RZ, 0x2000 ;  /* 0x00002000ff197424 */ /* 0x000fe200078e00ff */
[----:B------:R-:W4:Y:S04]  /*3e30*/  LDCU.64 UR4, c[0x0][0x890] ;  /* 0x00011200ff0477ac */ /* 0x000f280008000a00 */
[----:B------:R-:W3:Y:S01]  /*3e40*/  LDC R24, c[0x0][0x370] ;  /* 0x0000dc00ff187b82 */ /* 0x000ee20000000800 */
[----:B------:R-:W-:Y:S01]  /*3e50*/  UMOV UR7, 0x400 ;  /* 0x0000040000077882 */ /* 0x000fe20000000000 */
[----:B------:R-:W-:-:S02]  /*3e60*/  UPLOP3.LUT UP1, UPT, UPT, UPT, UPT, 0x40, 0x4 ;  /* 0x000000000004789c */ /* 0x000fc40003f2e870 */
[----:B------:R-:W-:-:S04]  /*3e70*/  ULEA UR7, UR37, UR7, 0x18 ;  /* 0x0000000725077291 */ /* 0x000fc8000f8ec0ff */
[----:B------:R-:W3:Y:S01]  /*3e80*/  LDC R3, c[0x0][0xb0c] ;  /* 0x0002c300ff037b82 */ /* 0x000ee20000000800 */
[----:B------:R-:W-:Y:S02]  /*3e90*/  UIADD3 UR41, UPT, UPT, UR7, 0x30, URZ ;  /* 0x0000003007297890 */ /* 0x000fe4000fffe0ff */
[----:B--2---:R-:W-:Y:S02]  /*3ea0*/  UISETP.NE.U32.AND UP2, UPT, UR8, URZ, UPT ;  /* 0x000000ff0800728c */ /* 0x004fe4000bf45070 */
[----:B------:R-:W-:Y:S02]  /*3eb0*/  UIADD3 UR33, UPT, UPT, UR7, 0x38, URZ ;  /* 0x0000003807217890 */ /* 0x000fe4000fffe0ff */
[----:B----4-:R-:W-:Y:S01]  /*3ec0*/  UISETP.NE.U32.AND UP3, UPT, UR4, URZ, UPT ;  /* 0x000000ff0400728c */ /* 0x010fe2000bf65070 */
[----:B------:R-:W2:Y:S01]  /*3ed0*/  LDC R18, c[0x0][0xb20] ;  /* 0x0002c800ff127b82 */ /* 0x000ea20000000800 */
[----:B-1----:R-:W-:Y:S01]  /*3ee0*/  ISETP.NE.AND P1, PT, R0, 0x1, PT ;  /* 0x000000010000780c */ /* 0x002fe20003f25270 */
[----:B------:R-:W-:-:S02]  /*3ef0*/  UISETP.NE.AND.EX UP2, UPT, UR9, URZ, UPT, UP2 ;  /* 0x000000ff0900728c */ /* 0x000fc4000bf45320 */
[----:B------:R-:W-:Y:S02]  /*3f00*/  UIADD3 UR25, UPT, UPT, UR7, 0x40, URZ ;  /* 0x0000004007197890 */ /* 0x000fe4000fffe0ff */
[----:B------:R-:W-:Y:S02]  /*3f10*/  UIADD3 UR17, UPT, UPT, UR7, 0x48, URZ ;  /* 0x0000004807117890 */ /* 0x000fe4000fffe0ff */
[----:B------:R-:W1:Y:S01]  /*3f20*/  LDC.64 R30, c[0x0][0x348] ;  /* 0x0000d200ff1e7b82 */ /* 0x000e620000000a00 */
[----:B------:R-:W-:-:S07]  /*3f30*/  UISETP.NE.AND.EX UP3, UPT, UR5, URZ, UPT, UP3 ;  /* 0x000000ff0500728c */ /* 0x000fce000bf65330 */
[----:B------:R-:W4:Y:S08]  /*3f40*/  LDC.64 R16, c[0x0][0xb10] ;  /* 0x0002c400ff107b82 */ /* 0x000f300000000a00 */
[----:B------:R-:W1:Y:S08]  /*3f50*/  LDC.64 R6, c[0x0][0xb18] ;  /* 0x0002c600ff067b82 */ /* 0x000e700000000a00 */
[----:B------:R-:W1:Y:S08]  /*3f60*/  LDC.64 R4, c[0x0][0xb28] ;  /* 0x0002ca00ff047b82 */ /* 0x000e700000000a00 */
[----:B--23--:R-:W1:Y:S02]  /*3f70*/  LDC R19, c[0x0][0x374] ;  /* 0x0000dd00ff137b82 */ /* 0x00ce640000000800 */
.L_x_85:
[C---:B------:R-:W-:Y:S02]  /*3f80*/  LEA R0, R29.reuse, UR7, 0x3 ;  /* 0x000000071d007c11 */ /* 0x040fe4000f8e18ff */
[----:B------:R-:W-:Y:S02]  /*3f90*/  SHF.L.U32 R2, R28, 0x1f, RZ ;  /* 0x0000001f1c027819 */ /* 0x000fe400000006ff */
[----:B------:R-:W-:Y:S02]  /*3fa0*/  LEA R20, R29, UR7, 0x4 ;  /* 0x000000071d147c11 */ /* 0x000fe4000f8e20ff */
[----:B--2---:R-:W2:Y:S02]  /*3fb0*/  SYNCS.PHASECHK.TRANS64.TRYWAIT P0, [R0+URZ+0x80], R2 ;  /* 0x00008002000075a7 */ /* 0x004ea400080011ff */
[----:B--2---:R-:W-:Y:S05]  /*3fc0*/  @!P0 BRA `(.L_x_71) ;  /* 0x0000006400e88947 */ /* 0x004fea0003800000 */
.L_x_195:
[----:B------:R-:W-:Y:S01]  /*3fd0*/  ISETP.GE.AND P0, PT, R26, 0x1, PT ;  /* 0x000000011a00780c */ /* 0x000fe20003f06270 */
[----:B------:R-:W3:Y:S01]  /*3fe0*/  LDS.128 R20, [R20+0x110] ;  /* 0x0001100014147984 */ /* 0x000ee20000000c00 */
[----:B--2---:R-:W-:Y:S01]  /*3ff0*/  VIADD R0, R0, 0x90 ;  /* 0x0000009000007836 */ /* 0x004fe20000000000 */
[----:B------:R-:W-:Y:S01]  /*4000*/  @!PT LDS RZ, [RZ] ;  /* 0x00000000fffff984 */ /* 0x000fe20000000800 */
[----:B------:R-:W-:Y:S01]  /*4010*/  @!PT LDS RZ, [RZ] ;  /* 0x00000000fffff984 */ /* 0x000fe20000000800 */
[----:B------:R-:W-:Y:S01]  /*4020*/  @!PT LDS RZ, [RZ] ;  /* 0x00000000fffff984 */ /* 0x000fe20000000800 */
[----:B------:R-:W-:Y:S01]  /*4030*/  @!PT LDS RZ, [RZ] ;  /* 0x00000000fffff984 */ /* 0x000fe20000000800 */
[----:B------:R2:W-:Y:S06]  /*4040*/  MEMBAR.ALL.CTA ;  /* 0x0000000000007992 */ /* 0x0005ec0000008000 */
[----:B--2---:R-:W2:Y:S01]  /*4050*/  FENCE.VIEW.ASYNC.S ;  /* 0x00000000000073c6 */ /* 0x004ea20000000000 */
[----:B------:R-:W-:Y:S04]  /*4060*/  PRMT R0, RZ, 0x654, R0 ;  /* 0x00000654ff007816 */ /* 0x000fe80000000000 */
[----:B--2---:R2:W-:Y:S01]  /*4070*/  SYNCS.ARRIVE.TRANS64.RED.A1T0 RZ, [R0+URZ], RZ ;  /* 0x000000ff00ff79a7 */ /* 0x0045e200081004ff */
[----:B---3--:R-:W-:Y:S11]  /*4080*/  LOP3.LUT P3, RZ, R22, 0x1, RZ, 0xc0, !PT ;  /* 0x0000000116ff7812 */ /* 0x008ff6000786c0ff */
[----:B------:R-:W-:Y:S02]  /*4090*/  @!UPT UIADD3 URZ, UPT, UPT, URZ, URZ, URZ ;  /* 0x000000fffffff290 */ /* 0x000fe4000fffe0ff */
[----:B------:R-:W-:Y:S02]  /*40a0*/  @P3 MOV R11, R20 ;  /* 0x00000014000b3202 */ /* 0x000fe40000000f00 */
[----:B------:R-:W-:Y:S01]  /*40b0*/  @P3 LOP3.LUT R10, R21, 0xffff, RZ, 0xc0, !PT ;  /* 0x0000ffff150a3812 */ /* 0x000fe200078ec0ff */
[----:B--2---:R-:W-:Y:S06]  /*40c0*/  @!P0 BRA `(.L_x_72) ;  /* 0x0000000000a48947 */ /* 0x004fec0003800000 */
[-C--:B-1----:R-:W-:Y:S01]  /*40d0*/  IMAD.HI.U32 R0, R19, R7.reuse, RZ ;  /* 0x0000000713007227 */ /* 0x082fe200078e00ff */
[----:B------:R-:W-:Y:S02]  /*40e0*/  ISETP.NE.AND P0, PT, R6, 0x1, PT ;  /* 0x000000010600780c */ /* 0x000fe40003f05270 */
[----:B------:R-:W-:Y:S01]  /*40f0*/  ISETP.NE.AND P2, PT, R26, 0x1, PT ;  /* 0x000000011a00780c */ /* 0x000fe20003f45270 */
[----:B----4-:R-:W-:Y:S01]  /*4100*/  IMAD.HI.U32 R9, R24, R16, RZ ;  /* 0x0000001018097227 */ /* 0x010fe200078e00ff */
[----:B------:R-:W-:Y:S02]  /*4110*/  SHF.R.U32.HI R0, RZ, R18, R0 ;  /* 0x00000012ff007219 */ /* 0x000fe40000011600 */
[----:B------:R-:W-:Y:S01]  /*4120*/  ISETP.NE.AND P4, PT, R3, 0x1, PT ;  /* 0x000000010300780c */ /* 0x000fe20003f85270 */
[----:B------:R-:W-:Y:S01]  /*4130*/  IMAD.HI.U32 R13, R10, R7, RZ ;  /* 0x000000070a0d7227 */ /* 0x000fe200078e00ff */
[----:B------:R-:W-:Y:S02]  /*4140*/  SHF.R.U32.HI R9, RZ, R17, R9 ;  /* 0x00000011ff097219 */ /* 0x000fe40000011609 */
[----:B------:R-:W-:Y:S01]  /*4150*/  SEL R0, R19, R0, !P0 ;  /* 0x0000000013007207 */ /* 0x000fe20004000000 */
[----:B------:R-:W-:Y:S01]  /*4160*/  IMAD.HI.U32 R12, R11, R16, RZ ;  /* 0x000000100b0c7227 */ /* 0x000fe200078e00ff */
[----:B------:R-:W-:Y:S03]  /*4170*/  SEL R9, R24, R9, !P4 ;  /* 0x0000000918097207 */ /* 0x000fe60006000000 */
[-C--:B------:R-:W-:Y:S01]  /*4180*/  IMAD.HI.U32 R8, R0, R4.reuse, RZ ;  /* 0x0000000400087227 */ /* 0x080fe200078e00ff */
[----:B------:R-:W-:Y:S03]  /*4190*/  SHF.R.U32.HI R12, RZ, R17, R12 ;  /* 0x00000011ff0c7219 */ /* 0x000fe6000001160c */
[----:B------:R-:W-:Y:S01]  /*41a0*/  IMAD.HI.U32 R2, R9, R4, RZ ;  /* 0x0000000409027227 */ /* 0x000fe200078e00ff */
[-C--:B------:R-:W-:Y:S02]  /*41b0*/  @P2 SHF.R.U32.HI R0, RZ, R5.reuse, R8 ;  /* 0x00000005ff002219 */ /* 0x080fe40000011608 */
[----:B------:R-:W-:Y:S02]  /*41c0*/  SHF.R.U32.HI R8, RZ, R18, R13 ;  /* 0x00000012ff087219 */ /* 0x000fe4000001160d */
[----:B------:R-:W-:Y:S01]  /*41d0*/  @P2 SHF.R.U32.HI R9, RZ, R5, R2 ;  /* 0x00000005ff092219 */ /* 0x000fe20000011602 */
[----:B------:R-:W-:Y:S01]  /*41e0*/  IMAD R0, R26, R0, RZ ;  /* 0x000000001a007224 */ /* 0x000fe200078e02ff */
[----:B------:R-:W-:Y:S02]  /*41f0*/  SEL R8, R10, R8, !P0 ;  /* 0x000000080a087207 */ /* 0x000fe40004000000 */
[----:B------:R-:W-:Y:S01]  /*4200*/  SEL R2, R11, R12, !P4 ;  /* 0x0000000c0b027207 */ /* 0x000fe20006000000 */
[----:B------:R-:W-:Y:S01]  /*4210*/  IMAD R12, R26, R9, RZ ;  /* 0x000000091a0c7224 */ /* 0x000fe200078e02ff */
[C---:B------:R-:W-:Y:S01]  /*4220*/  ISETP.GE.AND P0, PT, R8.reuse, R0, PT ;  /* 0x000000000800720c */ /* 0x040fe20003f06270 */
[----:B------:R-:W-:Y:S03]  /*4230*/  IMAD.HI.U32 R0, R8, R4, RZ ;  /* 0x0000000408007227 */ /* 0x000fe600078e00ff */
[----:B------:R-:W-:Y:S02]  /*4240*/  ISETP.GE.OR P0, PT, R2, R12, P0 ;  /* 0x0000000c0200720c */ /* 0x000fe40000706670 */
[-C--:B------:R-:W-:Y:S04]  /*4250*/  SHF.R.U32.HI R0, RZ, R5.reuse, R0 ;  /* 0x00000005ff007219 */ /* 0x080fe80000011600 */
[----:B------:R-:W-:Y:S05]  /*4260*/  SEL R13, R8, R0, !P2 ;  /* 0x00000000080d7207 */ /* 0x000fea0005000000 */
[----:B------:R-:W-:Y:S02]  /*4270*/  IMAD.MOV R12, RZ, RZ, -R13 ;  /* 0x000000ffff0c7224 */ /* 0x000fe400078e0a0d */
[----:B------:R-:W-:Y:S04]  /*4280*/  @!P0 IMAD.HI.U32 R0, R2, R4, RZ ;  /* 0x0000000402008227 */ /* 0x000fe800078e00ff */
[----:B------:R-:W-:Y:S01]  /*4290*/  IMAD R12, R26, R12, R8 ;  /* 0x0000000c1a0c7224 */ /* 0x000fe200078e0208 */
[----:B------:R-:W-:Y:S04]  /*42a0*/  @!P0 SHF.R.U32.HI R0, RZ, R5, R0 ;  /* 0x00000005ff008219 */ /* 0x000fe80000011600 */
[----:B------:R-:W-:Y:S04]  /*42b0*/  @!P0 SEL R0, R2, R0, !P2 ;  /* 0x0000000002008207 */ /* 0x000fe80005000000 */
[----:B------:R-:W-:Y:S01]  /*42c0*/  @!P0 IADD3 R13, PT, PT, R13, -R0, RZ ;  /* 0x800000000d0d8210 */ /* 0x000fe20007ffe0ff */
[----:B------:R-:W-:Y:S01]  /*42d0*/  @!P0 IMAD R0, R9, R12, R0 ;  /* 0x0000000c09008224 */ /* 0x000fe200078e0200 */
[----:B------:R-:W-:Y:S01]  /*42e0*/  IADD3 R9, PT, PT, -R8, RZ, RZ ;  /* 0x000000ff08097210 */ /* 0x000fe20007ffe1ff */
[--C-:B------:R-:W-:Y:S02]  /*42f0*/  IMAD.MOV R12, RZ, RZ, -R2.reuse ;  /* 0x000000ffff0c7224 */ /* 0x100fe400078e0a02 */
[----:B------:R-:W-:Y:S02]  /*4300*/  @!P0 IMAD R8, R13, R26, R2 ;  /* 0x0000001a0d088224 */ /* 0x000fe400078e0202 */
[----:B------:R-:W-:Y:S02]  /*4310*/  @!P0 IMAD.MOV.U32 R2, RZ, RZ, R0 ;  /* 0x000000ffff028224 */ /* 0x000fe400078e0000 */
[----:B------:R-:W-:Y:S02]  /*4320*/  IMAD R11, R3, R12, R11 ;  /* 0x0000000c030b7224 */ /* 0x000fe400078e020b */
[----:B------:R-:W-:Y:S02]  /*4330*/  IMAD R10, R6, R9, R10 ;  /* 0x00000009060a7224 */ /* 0x000fe400078e020a */
[----:B------:R-:W-:Y:S02]  /*4340*/  IMAD R11, R2, R3, R11 ;  /* 0x00000003020b7224 */ /* 0x000fe400078e020b */
[----:B------:R-:W-:Y:S02]  /*4350*/  IMAD R10, R8, R6, R10 ;  /* 0x00000006080a7224 */ /* 0x000fe400078e020a */
.L_x_72:
[----:B------:R-:W-:Y:S05]  /*4360*/  BRA.U UP1, `(.L_x_73) ;  /* 0x0000000101107547 */ /* 0x000fea000b800000 */
[----:B------:R-:W-:Y:S04]  /*4370*/  MOV R2, UR6 ;  /* 0x0000000600027c02 */ /* 0x000fe80008000f00 */
[----:B------:R-:W-:Y:S04]  /*4380*/  SHF.L.U32 R2, R2, 0x1f, RZ ;  /* 0x0000001f02027819 */ /* 0x000fe800000006ff */
[----:B------:R-:W2:Y:S02]  /*4390*/  SYNCS.PHASECHK.TRANS64.TRYWAIT P0, [UR7+0x78], R2 ;  /* 0x00007802ff0075a7 */ /* 0x000ea40008001107 */
[----:B--2---:R-:W-:Y:S05]  /*43a0*/  @!P0 BRA `(.L_x_74) ;  /* 0x0000006400048947 */ /* 0x004fea0003800000 */
.L_x_73:
[----:B------:R-:W-:Y:S01]  /*43b0*/  R2UR UR43, R15 ;  /* 0x000000000f2b72ca */ /* 0x000fe200000e0000 */
[----:B------:R-:W-:Y:S01]  /*43c0*/  IMAD.MOV.U32 R32, RZ, RZ, 0x1 ;  /* 0x00000001ff207424 */ /* 0x000fe200078e00ff */
[----:B------:R-:W-:Y:S02]  /*43d0*/  R2UR UR42, R14 ;  /* 0x000000000e2a72ca */ /* 0x000fe400000e0000 */
[----:B------:R-:W-:Y:S02]  /*43e0*/  ISETP.NE.U32.AND P2, PT, RZ, UR4, PT ;  /* 0x00000004ff007c0c */ /* 0x000fe4000bf45070 */
[----:B------:R-:W-:Y:S02]  /*43f0*/  SHF.L.U32 R32, R32, 0x1f, RZ ;  /* 0x0000001f20207819 */ /* 0x000fe400000006ff */
[----:B------:R-:W-:Y:S05]  /*4400*/  ISETP.NE.AND.EX P2, PT, RZ, UR5, PT, P2 ;  /* 0x00000005ff007c0c */ /* 0x000fea000bf45320 */
[----:B------:R-:W-:Y:S02]  /*4410*/  USHF.L.U32 UR43, UR43, 0x7, URZ ;  /* 0x000000072b2b7899 */ /* 0x000fe400080006ff */
[----:B------:R-:W-:Y:S01]  /*4420*/  USHF.L.U32 UR42, UR42, 0x7, URZ ;  /* 0x000000072a2a7899 */ /* 0x000fe200080006ff */
[----:B------:R-:W-:Y:S11]  /*4430*/  BRA.U !UP3, `(.L_x_75) ;  /* 0x000000010b347547 */ /* 0x000ff6000b800000 */
[----:B------:R-:W-:Y:S01]  /*4440*/  UPLOP3.LUT UP0, UPT, UPT, UPT, UP2, 0x80, 0x8 ;  /* 0x000000000008789c */ /* 0x000fe20003f0f020 */
[----:B--2---:R-:W-:Y:S02]  /*4450*/  HFMA2 R0, -RZ, RZ, 0, 5.9604644775390625e-08 ;  /* 0x00000001ff007431 */ /* 0x004fe400000001ff */
[----:B------:R-:W-:Y:S03]  /*4460*/  IMAD.MOV.U32 R64, RZ, RZ, 0x1 ;  /* 0x00000001ff407424 */ /* 0x000fe600078e00ff */
[----:B------:R-:W-:Y:S05]  /*4470*/  PLOP3.LUT P0, PT, PT, PT, UP0, 0x80, 0x8 ;  /* 0x000000000008781c */ /* 0x000fea0003f0f008 */
[----:B------:R-:W2:Y:S01]  /*4480*/  @UP0 LDCU.64 UR10, c[0x0][0x888] ;  /* 0x00011100ff0a07ac */ /* 0x000ea20008000a00 */
[----:B------:R-:W-:Y:S07]  /*4490*/  @UP0 UIMAD UR8, UR52, UR4, URZ ;  /* 0x00000004340802a4 */ /* 0x000fee000f8e02ff */
[----:B------:R-:W-:Y:S01]  /*44a0*/  @!P0 PRMT R64, R0, 0x7610, R64 ;  /* 0x0000761000408816 */ /* 0x000fe20000000040 */
[----:B--2---:R-:W-:Y:S03]  /*44b0*/  @UP0 UIMAD.WIDE UR10, UR8, 0x4, UR10 ;  /* 0x00000004080a08a5 */ /* 0x004fe6000f8e020a */
[----:B------:R-:W2:Y:S03]  /*44c0*/  @!UP0 LDCU UR8, c[0x0][0x880] ;  /* 0x00011000ff0887ac */ /* 0x000ea60008000800 */
[----:B------:R-:W-:Y:S01]  /*44d0*/  IMAD.U32 R8, RZ, RZ, UR10 ;  /* 0x0000000aff087e24 */ /* 0x000fe2000f8e00ff */
[----:B------:R-:W-:Y:S05]  /*44e0*/  MOV R9, UR11 ;  /* 0x0000000b00097c02 */ /* 0x000fea0008000f00 */
[----:B-----5:R3:W5:Y:S02]  /*44f0*/  @P0 LDG.E R35, desc[UR46][R8.64] ;  /* 0x0000002e08230981 */ /* 0x020764000c1e1900 */
[----:B--23--:R-:W-:Y:S07]  /*4500*/  @!P0 IMAD.U32 R35, RZ, RZ, UR8 ;  /* 0x00000008ff238e24 */ /* 0x00cfee000f8e00ff */
.L_x_75:
[----:B-----5:R-:W-:Y:S01]  /*4510*/  @!P2 FSETP.EQ.AND P0, PT, R35, RZ, PT ;  /* 0x000000ff2300a20b */ /* 0x020fe20003f02000 */
[----:B------:R-:W-:Y:S01]  /*4520*/  @!UPT UIADD3 URZ, UPT, UPT, URZ, URZ, URZ ;  /* 0x000000fffffff290 */ /* 0x000fe2000fffe0ff */
[----:B------:R-:W-:Y:S11]  /*4530*/  @!P2 BRA `(.L_x_76) ;  /* 0x000000000014a947 */ /* 0x000ff60003800000 */
[----:B------:R-:W-:Y:S02]  /*4540*/  LOP3.LUT P2, RZ, R64, 0xff, RZ, 0xc0, !PT ;  /* 0x000000ff40ff7812 */ /* 0x000fe4000784c0ff */
[----:B------:R-:W-:Y:S04]  /*4550*/  PLOP3.LUT P0, PT, PT, PT, UP0, 0x80, 0x8 ;  /* 0x000000000008781c */ /* 0x000fe80003f0f008 */
[----:B------:R-:W-:Y:S07]  /*4560*/  PLOP3.LUT P0, PT, P0, PT, PT, 0x8, 0x80 ;  /* 0x000000000080781c */ /* 0x000fee000070e170 */
[----:B------:R-:W-:Y:S11]  /*4570*/  @P2 FSETP.EQ.AND P0, PT, R35, RZ, PT ;  /* 0x000000ff2300220b */ /* 0x000ff60003f02000 */
[----:B------:R-:W-:Y:S02]  /*4580*/  @!UPT UIADD3 URZ, UPT, UPT, URZ, URZ, URZ ;  /* 0x000000fffffff290 */ /* 0x000fe4000fffe0ff */
.L_x_76:
[----:B------:R-:W3:Y:S01]  /*4590*/  SYNCS.PHASECHK.TRANS64.TRYWAIT P2, [UR7+0x50], R32 ;  /* 0x00005020ff0075a7 */ /* 0x000ee20008041107 */
[----:B------:R-:W-:Y:S04]  /*45a0*/  ELECT P4, URZ, PT ;  /* 0x0000000000ff782f */ /* 0x000fe80003880000 */
[----:B------:R-:W-:Y:S11]  /*45b0*/  PLOP3.LUT P4, PT, P0, P4, PT, 0xf2, 0x2f ;  /* 0x00000000002f781c */ /* 0x000ff60000789e72 */
[----:B------:R-:W-:Y:S02]  /*45c0*/  @!UPT UIADD3 URZ, UPT, UPT, URZ, URZ, URZ ;  /* 0x000000fffffff290 */ /* 0x000fe4000fffe0ff */
[----:B-1----:R-:W-:Y:S05]  /*45d0*/  @!P4 IADD3 R8, P0, PT, R30, 0x580, RZ ;  /* 0x000005801e08c810 */ /* 0x002fea0007f1e0ff */
[----:B--2---:R-:W-:Y:S01]  /*45e0*/  @!P4 IMAD.X R2, RZ, RZ, R31, P0 ;  /* 0x000000ffff02c224 */ /* 0x004fe200000e061f */
[----:B---3--:R-:W-:Y:S07]  /*45f0*/  @!P2 BRA `(.L_x_77) ;  /* 0x000000600088a947 */ /* 0x008fee0003800000 */
.L_x_198:
[----:B------:R-:W-:Y:S01]  /*4600*/  @!P4 R2UR UR9, R8 ;  /* 0x000000000809c2ca */ /* 0x000fe200000e0000 */
[----:B------:R-:W-:Y:S01]  /*4610*/  VOTEU.ALL UP1, P4 ;  /* 0x0000000000ff7886 */ /* 0x000fe20002020000 */
[----:B------:R-:W-:Y:S01]  /*4620*/  @!P4 R2UR UR8, R2 ;  /* 0x000000000208c2ca */ /* 0x000fe200000e0000 */
[----:B-1----:R-:W-:Y:S01]  /*4630*/  @!P4 IMAD.MOV.U32 R0, RZ, RZ, 0x2000 ;  /* 0x00002000ff00c424 */ /* 0x002fe200078e00ff */
[----:B------:R-:W-:Y:S01]  /*4640*/  UMOV UR44, UR52 ;  /* 0x00000034002c7c82 */ /* 0x000fe20008000000 */
[----:B------:R-:W-:Y:S02]  /*4650*/  UPRMT UR21, UR37, 0x654, UR41 ;  /* 0x0000065425157896 */ /* 0x000fe40008000029 */
[----:B------:R-:W-:Y:S01]  /*4660*/  @!UP1 UIADD3 UR40, UPT, UPT, UR7, 0x200, URZ ;  /* 0x0000020007289890 */ /* 0x000fe2000fffe0ff */
[----:B------:R-:W-:Y:S05]  /*4670*/  VOTEU.ALL UP1, P4 ;  /* 0x0000000000ff7886 */ /* 0x000fea0002020000 */
[----:B------:R-:W-:Y:S01]  /*4680*/  IMAD.U32 R8, RZ, RZ, UR9 ;  /* 0x00000009ff087e24 */ /* 0x000fe2000f8e00ff */
[----:B------:R-:W-:Y:S01]  /*4690*/  UMOV UR9, 0x10000000 ;  /* 0x1000000000097882 */ /* 0x000fe20000000000 */
[----:B------:R-:W-:Y:S01]  /*46a0*/  IMAD.U32 R9, RZ, RZ, UR8 ;  /* 0x00000008ff097e24 */ /* 0x000fe2000f8e00ff */
[----:B------:R-:W-:Y:S02]  /*46b0*/  UMOV UR8, 0x0 ;  /* 0x0000000000087882 */ /* 0x000fe40000000000 */
[----:B------:R-:W-:Y:S02]  /*46c0*/  @!P4 R2UR UR10, R8 ;  /* 0x00000000080ac2ca */ /* 0x000fe400000e0000 */
[----:B------:R-:W-:Y:S02]  /*46d0*/  @!P4 R2UR UR11, R9 ;  /* 0x00000000090bc2ca */ /* 0x000fe400000e0000 */
[----:B------:R-:W-:Y:S05]  /*46e0*/  @!P4 IADD3 R8, P0, PT, R30, 0x580, RZ ;  /* 0x000005801e08c810 */ /* 0x000fea0007f1e0ff */
[----:B------:R-:W-:Y:S06]  /*46f0*/  @!P4 IMAD.X R2, RZ, RZ, R31, P0 ;  /* 0x000000ffff02c224 */ /* 0x000fec00000e061f */
[----:B------:R1:W-:Y:S01]  /*4700*/  @!UP1 UTMALDG.3D [UR40], [UR10], desc[UR8] ;  /* 0x000008280a0095b4 */ /* 0x0003e20008011000 */
[----:B------:R1:W-:Y:S01]  /*4710*/  @!P4 SYNCS.ARRIVE.TRANS64.RED.A0TR RZ, [UR7+0x30], R0 ;  /* 0x00003000ffffc9a7 */ /* 0x0003e20008300407 */
[----:B------:R-:W-:Y:S01]  /*4720*/  SYNCS.ARRIVE.TRANS64.RED.A1T0 RZ, [UR21], RZ ;  /* 0x000000ffffff79a7 */ /* 0x000fe20008100415 */
[----:B------:R-:W2:Y:S02]  /*4730*/  SYNCS.PHASECHK.TRANS64.TRYWAIT P2, [UR7+0x58], R32 ;  /* 0x00005820ff0075a7 */ /* 0x000ea40008041107 */
[----:B-12---:R-:W-:Y:S05]  /*4740*/  @!P2 BRA `(.L_x_78) ;  /* 0x00000060004ca947 */ /* 0x006fea0003800000 */
.L_x_200:
[----:B------:R-:W-:Y:S01]  /*4750*/  @!P4 R2UR UR9, R8 ;  /* 0x000000000809c2ca */ /* 0x000fe200000e0000 */
[----:B------:R-:W-:Y:S01]  /*4760*/  VOTEU.ALL UP1, P4 ;  /* 0x0000000000ff7886 */ /* 0x000fe20002020000 */
[----:B------:R-:W-:Y:S01]  /*4770*/  @!P4 R2UR UR8, R2 ;  /* 0x000000000208c2ca */ /* 0x000fe200000e0000 */
[----:B-1----:R-:W-:Y:S01]  /*4780*/  @!P4 IMAD.MOV.U32 R0, RZ, RZ, 0x2000 ;  /* 0x00002000ff00c424 */ /* 0x002fe200078e00ff */
[----:B------:R-:W-:Y:S01]  /*4790*/  UMOV UR35, UR43 ;  /* 0x0000002b00237c82 */ /* 0x000fe20008000000 */
[----:B------:R-:W-:Y:S01]  /*47a0*/  UMOV UR36, UR52 ;  /* 0x0000003400247c82 */ /* 0x000fe20008000000 */
[----:B------:R-:W-:Y:S02]  /*47b0*/  @!UP1 UIADD3 UR34, UPT, UPT, UR42, 0x10, URZ ;  /* 0x000000102a229890 */ /* 0x000fe4000fffe0ff */
[----:B------:R-:W-:Y:S01]  /*47c0*/  @!UP1 UIADD3 UR32, UPT, UPT, UR7, 0x2200, URZ ;  /* 0x0000220007209890 */ /* 0x000fe2000fffe0ff */
[----:B------:R-:W-:Y:S01]  /*47d0*/  VOTEU.ALL UP1, P4 ;  /* 0x0000000000ff7886 */ /* 0x000fe20002020000 */
[----:B------:R-:W-:Y:S03]  /*47e0*/  UPRMT UR15, UR37, 0x654, UR33 ;  /* 0x00000654250f7896 */ /* 0x000fe60008000021 */
        /* <DEDUP_REMOVED lines=13> */
.L_x_202:
        /* <DEDUP_REMOVED lines=23> */
.L_x_204:
[----:B------:R-:W-:Y:S01]  /*4a30*/  @!P4 R2UR UR9, R8 ;  /* 0x000000000809c2ca */ /* 0x000fe200000e0000 */
[----:B------:R-:W-:Y:S01]  /*4a40*/  VOTEU.ALL UP1, P4 ;  /* 0x0000000000ff7886 */ /* 0x000fe20002020000 */
[----:B------:R-:W-:Y:S01]  /*4a50*/  @!P4 R2UR UR8, R2 ;  /* 0x000000000208c2ca */ /* 0x000fe200000e0000 */
[----:B-1----:R-:W-:Y:S01]  /*4a60*/  @!P4 IMAD.MOV.U32 R0, RZ, RZ, 0x2000 ;  /* 0x00002000ff00c424 */ /* 0x002fe200078e00ff */
[----:B------:R-:W-:Y:S01]  /*4a70*/  UMOV UR19, UR43 ;  /* 0x0000002b00137c82 */ /* 0x000fe20008000000 */
[----:B------:R-:W-:Y:S01]  /*4a80*/  UMOV UR20, UR52 ;  /* 0x0000003400147c82 */ /* 0x000fe20008000000 */
[----:B------:R-:W-:Y:S01]  /*4a90*/  @!UP1 UIADD3 UR18, UPT, UPT, UR42, 0x30, URZ ;  /* 0x000000302a129890 */ /* 0x000fe2000fffe0ff */
[----:B------:R-:W-:Y:S01]  /*4aa0*/  SHF.L.U32 R14, RZ, 0x1f, RZ ;  /* 0x0000001fff0e7819 */ /* 0x000fe200000006ff */
        /* <DEDUP_REMOVED lines=16> */
.L_x_206:
[----:B------:R-:W-:Y:S01]  /*4bb0*/  @!P4 R2UR UR9, R8 ;  /* 0x000000000809c2ca */ /* 0x000fe200000e0000 */
[----:B------:R-:W-:Y:S01]  /*4bc0*/  VOTEU.ALL UP1, P4 ;  /* 0x0000000000ff7886 */ /* 0x000fe20002020000 */
[----:B------:R-:W-:Y:S01]  /*4bd0*/  @!P4 R2UR UR8, R2 ;  /* 0x000000000208c2ca */ /* 0x000fe200000e0000 */
[----:B-1----:R-:W-:Y:S01]  /*4be0*/  @!P4 IMAD.MOV.U32 R0, RZ, RZ, 0x2000 ;  /* 0x00002000ff00c424 */ /* 0x002fe200078e00ff */
[----:B------:R-:W-:Y:S01]  /*4bf0*/  UMOV UR18, 0x0 ;  /* 0x0000000000127882 */ /* 0x000fe20000000000 */
[----:B------:R-:W-:Y:S01]  /*4c00*/  UMOV UR19, 0x10000000 ;  /* 0x1000000000137882 */ /* 0x000fe20000000000 */
[----:B------:R-:W-:Y:S01]  /*4c10*/  @!UP1 UIADD3 UR10, UPT, UPT, UR42, 0x40, URZ ;  /* 0x000000402a0a9890 */ /* 0x000fe2000fffe0ff */
[----:B------:R-:W-:Y:S01]  /*4c20*/  UMOV UR11, UR43 ;  /* 0x0000002b000b7c82 */ /* 0x000fe20008000000 */
[----:B------:R-:W-:Y:S05]  /*4c30*/  UMOV UR12, UR52 ;  /* 0x00000034000c7c82 */ /* 0x000fea0008000000 */
[----:B------:R-:W-:Y:S01]  /*4c40*/  IMAD.U32 R8, RZ, RZ, UR9 ;  /* 0x00000009ff087e24 */ /* 0x000fe2000f8e00ff */
[----:B------:R-:W-:Y:S01]  /*4c50*/  UMOV UR9, UR41 ;  /* 0x0000002900097c82 */ /* 0x000fe20008000000 */
[----:B------:R-:W-:Y:S01]  /*4c60*/  IMAD.U32 R9, RZ, RZ, UR8 ;  /* 0x00000008ff097e24 */ /* 0x000fe2000f8e00ff */
[----:B------:R-:W-:Y:S02]  /*4c70*/  @!UP1 UIADD3 UR8, UPT, UPT, UR7, 0x200, URZ ;  /* 0x0000020007089890 */ /* 0x000fe4000fffe0ff */
[----:B------:R-:W-:Y:S01]  /*4c80*/  @!P4 R2UR UR22, R8 ;  /* 0x000000000816c2ca */ /* 0x000fe200000e0000 */
[----:B------:R-:W-:Y:S01]  /*4c90*/  VOTEU.ALL UP1, P4 ;  /* 0x0000000000ff7886 */ /* 0x000fe20002020000 */
        /* <DEDUP_REMOVED lines=8> */
.L_x_208:
        /* <DEDUP_REMOVED lines=23> */
.L_x_210:
[----:B------:R-:W2:Y:S01]  /*4e90*/  LDC.64 R12, c[0x0][0xb18] ;  /* 0x0002c600ff0c7b82 */ /* 0x000ea20000000a00 */
[----:B------:R-:W-:Y:S01]  /*4ea0*/  @!P4 R2UR UR8, R2 ;  /* 0x000000000208c2ca */ /* 0x000fe200000e0000 */
[----:B------:R-:W-:Y:S01]  /*4eb0*/  VOTEU.ALL UP1, P4 ;  /* 0x0000000000ff7886 */ /* 0x000fe20002020000 */
[----:B------:R-:W-:Y:S01]  /*4ec0*/  @!P4 R2UR UR9, R8 ;  /* 0x000000000809c2ca */ /* 0x000fe200000e0000 */
[----:B-1----:R-:W-:Y:S01]  /*4ed0*/  @!P4 IMAD.MOV.U32 R0, RZ, RZ, 0x2000 ;  /* 0x00002000ff00c424 */ /* 0x002fe200078e00ff */
[----:B------:R-:W-:Y:S03]  /*4ee0*/  UMOV UR18, 0x0 ;  /* 0x0000000000127882 */ /* 0x000fe60000000000 */
[----:B------:R-:W1:Y:S01]  /*4ef0*/  @!P1 LDC R2, c[0x0][0xb0c] ;  /* 0x0002c300ff029b82 */ /* 0x000e620000000800 */
[----:B------:R-:W-:Y:S01]  /*4f00*/  @!UP1 UIADD3 UR10, UPT, UPT, UR42, 0x60, URZ ;  /* 0x000000602a0a9890 */ /* 0x000fe2000fffe0ff */
[----:B------:R-:W-:Y:S01]  /*4f10*/  @P3 SHF.R.U32.HI R27, RZ, 0x10, R21 ;  /* 0x00000010ff1b3819 */ /* 0x000fe20000011615 */
[----:B------:R-:W-:Y:S01]  /*4f20*/  UMOV UR19, 0x10000000 ;  /* 0x1000000000137882 */ /* 0x000fe20000000000 */
[----:B------:R-:W-:Y:S01]  /*4f30*/  UMOV UR11, UR43 ;  /* 0x0000002b000b7c82 */ /* 0x000fe20008000000 */
[----:B------:R-:W-:Y:S01]  /*4f40*/  UMOV UR12, UR52 ;  /* 0x00000034000c7c82 */ /* 0x000fe20008000000 */
[----:B------:R-:W-:Y:S02]  /*4f50*/  VIADD R29, R29, 0x1 ;  /* 0x000000011d1d7836 */ /* 0x000fe40000000000 */
[----:B------:R-:W-:Y:S01]  /*4f60*/  IMAD.U32 R9, RZ, RZ, UR8 ;  /* 0x00000008ff097e24 */ /* 0x000fe2000f8e00ff */
[----:B------:R-:W-:Y:S01]  /*4f70*/  @!UP1 UIADD3 UR8, UPT, UPT, UR7, 0x4200, URZ ;  /* 0x0000420007089890 */ /* 0x000fe2000fffe0ff */
[----:B------:R-:W-:Y:S01]  /*4f80*/  IMAD.U32 R8, RZ, RZ, UR9 ;  /* 0x00000009ff087e24 */ /* 0x000fe2000f8e00ff */
[----:B------:R-:W-:Y:S01]  /*4f90*/  VOTEU.ALL UP1, P4 ;  /* 0x0000000000ff7886 */ /* 0x000fe20002020000 */
[----:B------:R-:W-:Y:S01]  /*4fa0*/  UMOV UR9, UR25 ;  /* 0x0000001900097c82 */ /* 0x000fe20008000000 */
[----:B------:R-:W-:Y:S02]  /*4fb0*/  @!P4 R2UR UR21, R9 ;  /* 0x000000000915c2ca */ /* 0x000fe400000e0000 */
[----:B------:R-:W-:Y:S02]  /*4fc0*/  @!P4 R2UR UR20, R8 ;  /* 0x000000000814c2ca */ /* 0x000fe400000e0000 */
[----:B------:R-:W3:Y:S11]  /*4fd0*/  LDC.64 R8, c[0x0][0xb10] ;  /* 0x0002c400ff087b82 */ /* 0x000ef60000000a00 */
[----:B------:R1:W-:Y:S01]  /*4fe0*/  @!UP1 UTMALDG.3D [UR8], [UR20], desc[UR18] ;  /* 0x00001208140095b4 */ /* 0x0003e20008011000 */
[----:B------:R5:W-:Y:S01]  /*4ff0*/  @!P4 SYNCS.ARRIVE.TRANS64.RED.A0TR RZ, [UR7+0x40], R0 ;  /* 0x00004000ffffc9a7 */ /* 0x000be20008300407 */
[C---:B---3--:R-:W-:Y:S01]  /*5000*/  @!P1 IMAD.HI.U32 R8, R11.reuse, R8, RZ ;  /* 0x000000080b089227 */ /* 0x048fe200078e00ff */
[----:B--2---:R-:W-:Y:S02]  /*5010*/  @!P1 ISETP.NE.AND P0, PT, R12, 0x1, PT ;  /* 0x000000010c00980c */ /* 0x004fe40003f05270 */
[----:B-1----:R-:W-:Y:S01]  /*5020*/  @!P1 ISETP.NE.AND P2, PT, R2, 0x1, PT ;  /* 0x000000010200980c */ /* 0x002fe20003f45270 */
[----:B------:R-:W-:Y:S01]  /*5030*/  SYNCS.ARRIVE.TRANS64.RED.A1T0 RZ, [UR14], RZ ;  /* 0x000000ffffff79a7 */ /* 0x000fe2000810040e */
[C---:B------:R-:W-:Y:S01]  /*5040*/  @!P1 IMAD.HI.U32 R13, R10.reuse, R13, RZ ;  /* 0x0000000d0a0d9227 */ /* 0x040fe200078e00ff */
[----:B------:R-:W-:Y:S04]  /*5050*/  @!P1 SHF.R.U32.HI R8, RZ, R9, R8 ;  /* 0x00000009ff089219 */ /* 0x000fe80000011608 */
[----:B------:R-:W-:Y:S01]  /*5060*/  @!P1 SEL R8, R11, R8, !P2 ;  /* 0x000000080b089207 */ /* 0x000fe20005000000 */
[----:B------:R-:W1:Y:S01]  /*5070*/  SYNCS.PHASECHK.TRANS64.TRYWAIT P5, [UR7+0x68], R14 ;  /* 0x0000680eff0075a7 */ /* 0x000e6200080a1107 */
[----:B-----5:R-:W2:Y:S02]  /*5080*/  @!P1 LDC R0, c[0x0][0xb20] ;  /* 0x0002c800ff009b82 */ /* 0x020ea40000000800 */
[----:B--2---:R-:W-:Y:S04]  /*5090*/  @!P1 SHF.R.U32.HI R0, RZ, R0, R13 ;  /* 0x00000000ff009219 */ /* 0x004fe8000001160d */
[----:B------:R-:W-:Y:S05]  /*50a0*/  @!P1 SEL R9, R10, R0, !P0 ;  /* 0x000000000a099207 */ /* 0x000fea0004000000 */
[----:B------:R-:W-:Y:S02]  /*50b0*/  @!P1 IMAD.IADD R0, R9, 0x1, -R8 ;  /* 0x0000000109009824 */ /* 0x000fe400078e0a08 */
[----:B------:R-:W-:Y:S02]  /*50c0*/  @!P1 IMAD.IADD R8, R8, 0x1, -R9 ;  /* 0x0000000108089824 */ /* 0x000fe400078e0a09 */
[----:B------:R-:W-:Y:S02]  /*50d0*/  @!P1 IMAD R11, R0, R2, R11 ;  /* 0x00000002000b9224 */ /* 0x000fe400078e020b */
[----:B------:R-:W-:Y:S01]  /*50e0*/  @!P1 IMAD R10, R8, R12, R10 ;  /* 0x0000000c080a9224 */ /* 0x000fe200078e020a */
[----:B-1----:R-:W-:Y:S06]  /*50f0*/  @!P5 BRA `(.L_x_84) ;  /* 0x000000580070d947 */ /* 0x002fec0003800000 */
.L_x_212:
[----:B------:R-:W-:Y:S01]  /*5100*/  @!P4 IADD3 R2, P0, PT, R30, 0x580, RZ ;  /* 0x000005801e02c810 */ /* 0x000fe20007f1e0ff */
[----:B------:R-:W-:Y:S01]  /*5110*/  VOTEU.ALL UP1, P4 ;  /* 0x0000000000ff7886 */ /* 0x000fe20002020000 */
[----:B------:R-:W-:Y:S01]  /*5120*/  UMOV UR18, 0x0 ;  /* 0x0000000000127882 */ /* 0x000fe20000000000 */
[----:B------:R-:W-:Y:S01]  /*5130*/  UMOV UR19, 0x10000000 ;  /* 0x1000000000137882 */ /* 0x000fe20000000000 */
[----:B------:R-:W-:Y:S01]  /*5140*/  @!P4 R2UR UR9, R2 ;  /* 0x000000000209c2ca */ /* 0x000fe200000e0000 */
[----:B-1----:R-:W-:Y:S01]  /*5150*/  @!P4 IMAD.X R0, RZ, RZ, R31, P0 ;  /* 0x000000ffff00c224 */ /* 0x002fe200000e061f */
[----:B------:R-:W-:Y:S01]  /*5160*/  @!UP1 UIADD3 UR10, UPT, UPT, UR42, 0x70, URZ ;  /* 0x000000702a0a9890 */ /* 0x000fe2000fffe0ff */
[----:B------:R-:W-:Y:S01]  /*5170*/  ISETP.NE.AND P0, PT, R29, 0x2, PT ;  /* 0x000000021d00780c */ /* 0x000fe20003f05270 */
[----:B------:R-:W-:Y:S01]  /*5180*/  UMOV UR11, UR43 ;  /* 0x0000002b000b7c82 */ /* 0x000fe20008000000 */
[----:B------:R-:W-:Y:S01]  /*5190*/  UMOV UR12, UR52 ;  /* 0x00000034000c7c82 */ /* 0x000fe20008000000 */
[----:B------:R-:W-:Y:S01]  /*51a0*/  @!P4 R2UR UR8, R0 ;  /* 0x000000000008c2ca */ /* 0x000fe200000e0000 */
[----:B------:R-:W-:Y:S01]  /*51b0*/  IMAD.IADD R14, R10, 0x1, R62 ;  /* 0x000000010a0e7824 */ /* 0x000fe200078e023e */
[----:B------:R-:W-:Y:S01]  /*51c0*/  @P3 R2UR UR52, R27 ;  /* 0x000000001b3432ca */ /* 0x000fe200000e0000 */
[----:B------:R-:W-:Y:S01]  /*51d0*/  IMAD.IADD R15, R11, 0x1, R63 ;  /* 0x000000010b0f7824 */ /* 0x000fe200078e023f */
[----:B------:R-:W-:Y:S02]  /*51e0*/  SEL R0, RZ, 0x1, P0 ;  /* 0x00000001ff007807 */ /* 0x000fe40000000000 */
[----:B------:R-:W-:Y:S01]  /*51f0*/  SEL R29, R29, RZ, P0 ;  /* 0x000000ff1d1d7207 */ /* 0x000fe20000000000 */
[----:B------:R-:W-:Y:S01]  /*5200*/  IMAD.U32 R8, RZ, RZ, UR9 ;  /* 0x00000009ff087e24 */ /* 0x000fe2000f8e00ff */
[----:B------:R-:W-:Y:S01]  /*5210*/  UMOV UR9, UR17 ;  /* 0x0000001100097c82 */ /* 0x000fe20008000000 */
[----:B------:R-:W-:Y:S03]  /*5220*/  LOP3.LUT R28, R28, R0, RZ, 0x3c, !PT ;  /* 0x000000001c1c7212 */ /* 0x000fe600078e3cff */
[----:B------:R-:W-:Y:S01]  /*5230*/  @!P4 R2UR UR14, R8 ;  /* 0x00000000080ec2ca */ /* 0x000fe200000e0000 */
[----:B------:R-:W-:Y:S01]  /*5240*/  IMAD.U32 R9, RZ, RZ, UR8 ;  /* 0x00000008ff097e24 */ /* 0x000fe2000f8e00ff */
[----:B------:R-:W-:Y:S01]  /*5250*/  @!UP1 UIADD3 UR8, UPT, UPT, UR7, 0x6200, URZ ;  /* 0x0000620007089890 */ /* 0x000fe2000fffe0ff */
[----:B------:R-:W-:Y:S03]  /*5260*/  VOTEU.ALL UP1, P4 ;  /* 0x0000000000ff7886 */ /* 0x000fe60002020000 */
[----:B------:R-:W-:Y:S11]  /*5270*/  @!P4 R2UR UR15, R9 ;  /* 0x00000000090fc2ca */ /* 0x000ff600000e0000 */
[----:B------:R-:W-:Y:S02]  /*5280*/  @!UPT UIADD3 URZ, UPT, UPT, URZ, URZ, URZ ;  /* 0x000000fffffff290 */ /* 0x000fe4000fffe0ff */
[----:B------:R2:W-:Y:S01]  /*5290*/  @!UP1 UTMALDG.3D [UR8], [UR14], desc[UR18] ;  /* 0x000012080e0095b4 */ /* 0x0005e20008011000 */
[----:B------:R2:W-:Y:S01]  /*52a0*/  @!P4 SYNCS.ARRIVE.TRANS64.RED.A0TR RZ, [UR7+0x48], R25 ;  /* 0x00004819ffffc9a7 */ /* 0x0005e20008300407 */
[----:B------:R-:W-:Y:S01]  /*52b0*/  UPLOP3.LUT UP1, UPT, UPT, UPT, UPT, 0x80, 0x8 ;  /* 0x000000000008789c */ /* 0x000fe20003f2f070 */
[----:B------:R-:W-:Y:S01]  /*52c0*/  SYNCS.ARRIVE.TRANS64.RED.A1T0 RZ, [UR13], RZ ;  /* 0x000000ffffff79a7 */ /* 0x000fe2000810040d */
[----:B------:R-:W-:Y:S09]  /*52d0*/  @P3 BRA `(.L_x_85) ;  /* 0xffffffec00283947 */ /* 0x000ff2000383ffff */
[----:B------:R-:W1:Y:S02]  /*52e0*/  SYNCS.PHASECHK.TRANS64.TRYWAIT P0, [UR7+0x50], R32 ;  /* 0x00005020ff0075a7 */ /* 0x000e640008001107 */
[----:B-1----:R-:W-:Y:S05]  /*52f0*/  @!P0 BRA `(.L_x_86) ;  /* 0x0000005800088947 */ /* 0x002fea0003800000 */
.L_x_214:
[----:B------:R-:W3:Y:S02]  /*5300*/  SYNCS.PHASECHK.TRANS64.TRYWAIT P0, [UR7+0x58], R32 ;  /* 0x00005820ff0075a7 */ /* 0x000ee40008001107 */
[----:B---3--:R-:W-:Y:S05]  /*5310*/  @!P0 BRA `(.L_x_87) ;  /* 0x0000005800188947 */ /* 0x008fea0003800000 */
.L_x_216:
[----:B------:R-:W3:Y:S01]  /*5320*/  SYNCS.PHASECHK.TRANS64.TRYWAIT P0, [UR7+0x60], R32 ;  /* 0x00006020ff0075a7 */ /* 0x000ee20008001107 */
[----:B-1----:R-:W-:Y:S01]  /*5330*/  HFMA2 R0, -RZ, RZ, 0, 5.9604644775390625e-08 ;  /* 0x00000001ff007431 */ /* 0x002fe200000001ff */
[----:B---3--:R-:W-:Y:S06]  /*5340*/  @!P0 BRA `(.L_x_88) ;  /* 0x0000005800248947 */ /* 0x008fec0003800000 */
.L_x_218:
[----:B-1----:R-:W-:Y:S02]  /*5350*/  MOV R2, UR7 ;  /* 0x0000000700027c02 */ /* 0x002fe40008000f00 */
[----:B------:R-:W-:-:S07]  /*5360*/  SHF.L.U32 R0, R0, 0x1f, RZ ;  /* 0x0000001f00007819 */ /* 0x000fce00000006ff */
.L_x_89:
[----:B-1----:R1:W3:Y:S02]  /*5370*/  SYNCS.PHASECHK.TRANS64.TRYWAIT P0, [R2+URZ+0x68], R0 ;  /* 0x00006800020075a7 */ /* 0x0022e400080011ff */
[----:B---3--:R-:W-:Y:S05]  /*5380*/  @!P0 NANOSLEEP.SYNCS 0x989680 ;  /* 0x009896800000895d */ /* 0x008fea0003900000 */
[----:B------:R-:W3:Y:S02]  /*5390*/  @!P0 SYNCS.PHASECHK.TRANS64 P0, [R2+URZ+0x68], R0 ;  /* 0x00006800020085a7 */ /* 0x000ee400080010ff */
[----:B--23--:R-:W-:Y:S05]  /*53a0*/  @P0 EXIT ;  /* 0x000000000000094d */ /* 0x00cfea0003800000 */
[----:B------:R-:W-:Y:S05]  /*53b0*/  BRA `(.L_x_89) ;  /* 0xfffffffc00ec7947 */ /* 0x000fea000383ffff */
.L_x_70:
[----:B------:R-:W-:-:S06]  /*53c0*/  UISETP.GE.AND UP1, UPT, UR8, 0x4, UPT ;  /* 0x000000040800788c */ /* 0x000fcc000bf26270 */
[----:B------:R-:W-:-:S13]  /*53d0*/  PLOP3.LUT P0, PT, PT, PT, UP1, 0x80, 0x8 ;  /* 0x000000000008781c */ /* 0x000fda0003f0f018 */
[----:B------:R-:W-:Y:S05]  /*53e0*/  @!P0 EXIT ;  /* 0x000000000000894d */ /* 0x000fea0003800000 */
[----:B------:R-:W-:Y:S01]  /*53f0*/  BAR.SYNC.DEFER_BLOCKING 0x6, 0xa0 ;  /* 0x0182800000007b1d */ /* 0x000fe20000010000 */
[C---:B------:R-:W-:Y:S01]  /*5400*/  IMAD.SHL.U32 R2, R76.reuse, 0x10, RZ ;  /* 0x000000104c027824 */ /* 0x040fe200078e00ff */
[C---:B------:R-:W-:Y:S01]  /*5410*/  SHF.L.U32 R32, R76.reuse, 0x10, RZ ;  /* 0x000000104c207819 */ /* 0x040fe200000006ff */
[C---:B------:R-:W-:Y:S01]  /*5420*/  IMAD.SHL.U32 R75, R76.reuse, 0x2, RZ ;  /* 0x000000024c4b7824 */ /* 0x040fe200078e00ff */
[----:B------:R-:W-:Y:S01]  /*5430*/  LOP3.LUT R77, R76, 0x60, RZ, 0xc0, !PT ;  /* 0x000000604c4d7812 */ /* 0x000fe200078ec0ff */
[----:B------:R-:W-:Y:S01]  /*5440*/  HFMA2 R71, -RZ, RZ, 0, 0 ;  /* 0x00000000ff477431 */ /* 0x000fe200000001ff */
[----:B------:R-:W-:Y:S02]  /*5450*/  UMOV UR36, 0x400 ;  /* 0x0000040000247882 */ /* 0x000fe40000000000 */
[----:B------:R-:W1:Y:S01]  /*5460*/  LDC R67, c[0x0][0x370] ;  /* 0x0000dc00ff437b82 */ /* 0x000e620000000800 */
[----:B------:R-:W-:Y:S01]  /*5470*/  ULEA UR36, UR37, UR36, 0x18 ;  /* 0x0000002425247291 */ /* 0x000fe2000f8ec0ff */
[----:B------:R-:W-:Y:S01]  /*5480*/  LOP3.LUT R3, R2, 0x60, RZ, 0xc0, !PT ;  /* 0x0000006002037812 */ /* 0x000fe200078ec0ff */
[----:B------:R-:W-:Y:S01]  /*5490*/  IMAD.MOV.U32 R31, RZ, RZ, RZ ;  /* 0x000000ffff1f7224 */ /* 0x000fe200078e00ff */
[----:B------:R-:W-:Y:S01]  /*54a0*/  LOP3.LUT R74, R76, 0x2, RZ, 0xc0, !PT ;  /* 0x000000024c4a7812 */ /* 0x000fe200078ec0ff */
[----:B------:R-:W-:Y:S01]  /*54b0*/  UIADD3 UR4, UPT, UPT, UR36, 0x200, URZ ;  /* 0x0000020024047890 */ /* 0x000fe2000fffe0ff */
[----:B------:R-:W-:Y:S01]  /*54c0*/  LOP3.LUT R75, R3, 0xc, R75, 0xf8, !PT ;  /* 0x0000000c034b7812 */ /* 0x000fe200078ef84b */
[----:B------:R-:W-:Y:S01]  /*54d0*/  IMAD.MOV.U32 R80, RZ, RZ, RZ ;  /* 0x000000ffff507224 */ /* 0x000fe200078e00ff */
[----:B------:R-:W2:Y:S01]  /*54e0*/  LDC R28, c[0x0][0xb0c] ;  /* 0x0002c300ff1c7b82 */ /* 0x000ea20000000800 */
[----:B------:R-:W-:Y:S01]  /*54f0*/  LOP3.LUT R32, R32, 0x600000, RZ, 0xc0, !PT ;  /* 0x0060000020207812 */ /* 0x000fe200078ec0ff */
[----:B------:R-:W4:Y:S01]  /*5500*/  LDCU.64 UR50, c[0x0][0x348] ;  /* 0x00006900ff3277ac */ /* 0x000f220008000a00 */
[----:B------:R-:W-:Y:S01]  /*5510*/  IMAD.U32 R69, RZ, RZ, UR4 ;  /* 0x00000004ff457e24 */ /* 0x000fe2000f8e00ff */
[----:B------:R-:W-:-:S02]  /*5520*/  LOP3.LUT R75, R75, 0x790, R2, 0xf8, !PT ;  /* 0x000007904b4b7812 */ /* 0x000fc400078ef802 */
[----:B------:R-:W-:Y:S01]  /*5530*/  LOP3.LUT R76, R76, 0x4, RZ, 0xc0, !PT ;  /* 0x000000044c4c7812 */ /* 0x000fe200078ec0ff */
[----:B------:R-:W1:Y:S01]  /*5540*/  LDCU.64 UR38, c[0x0][0x888] ;  /* 0x00011100ff2677ac */ /* 0x000e620008000a00 */
[----:B------:R-:W1:Y:S01]  /*5550*/  LDC R65, c[0x0][0xb20] ;  /* 0x0002c800ff417b82 */ /* 0x000e620000000800 */
[----:B------:R-:W3:Y:S01]  /*5560*/  LDS R0, [UR36+0x130] ;  /* 0x00013024ff007984 */ /* 0x000ee20008000800 */
[----:B------:R-:W-:Y:S01]  /*5570*/  LEA R75, R75, R69, 0x2 ;  /* 0x000000454b4b7211 */ /* 0x000fe200078e10ff */
[----:B------:R-:W1:Y:S01]  /*5580*/  LDCU.64 UR44, c[0x0][0x890] ;  /* 0x00011200ff2c77ac */ /* 0x000e620008000a00 */
[----:B------:R-:W-:-:S03]  /*5590*/  MOV R72, RZ ;  /* 0x000000ff00487202 */ /* 0x000fc60000000f00 */
[--C-:B------:R-:W-:Y:S01]  /*55a0*/  IMAD R74, R74, -0x10, R75.reuse ;  /* 0xfffffff04a4a7824 */ /* 0x100fe200078e024b */
[----:B------:R-:W1:Y:S01]  /*55b0*/  LDC R27, c[0x0][0xb30] ;  /* 0x0002cc00ff1b7b82 */ /* 0x000e620000000800 */
[----:B------:R-:W-:Y:S01]  /*55c0*/  IMAD R73, R76, -0x10, R75 ;  /* 0xfffffff04c497824 */ /* 0x000fe200078e024b */
[----:B------:R-:W-:Y:S01]  /*55d0*/  UMOV UR48, URZ ;  /* 0x000000ff00307c82 */ /* 0x000fe20008000000 */
[----:B------:R-:W-:-:S05]  /*55e0*/  UMOV UR53, URZ ;  /* 0x000000ff00357c82 */ /* 0x000fca0008000000 */
[----:B------:R-:W1:Y:S08]  /*55f0*/  LDC.64 R60, c[0x0][0xb10] ;  /* 0x0002c400ff3c7b82 */ /* 0x000e700000000a00 */
[----:B------:R-:W1:Y:S08]  /*5600*/  LDC.64 R24, c[0x0][0xb18] ;  /* 0x0002c600ff187b82 */ /* 0x000e700000000a00 */
[----:B------:R-:W1:Y:S08]  /*5610*/  LDC.64 R22, c[0x0][0xb28] ;  /* 0x0002ca00ff167b82 */ /* 0x000e700000000a00 */
[----:B------:R-:W1:Y:S01]  /*5620*/  LDC.64 R58, c[0x0][0x8b0] ;  /* 0x00022c00ff3a7b82 */ /* 0x000e620000000a00 */
[----:B---3--:R-:W-:-:S07]  /*5630*/  IMAD.IADD R32, R0, 0x1, R32 ;  /* 0x0000000100207824 */ /* 0x008fce00078e0220 */
[----:B------:R-:W3:Y:S08]  /*5640*/  LDC.64 R56, c[0x0][0x8a8] ;  /* 0x00022a00ff387b82 */ /* 0x000ef00000000a00 */
[----:B--2-4-:R-:W1:Y:S02]  /*5650*/  LDC R66, c[0x0][0x374] ;  /* 0x0000dd00ff427b82 */ /* 0x014e640000000800 */
.L_x_165:
[C---:B------:R-:W-:Y:S02]  /*5660*/  LEA R0, R80.reuse, UR36, 0x3 ;  /* 0x0000002450007c11 */ /* 0x040fe4000f8e18ff */
[----:B------:R-:W-:Y:S02]  /*5670*/  SHF.L.U32 R2, R71, 0x1f, RZ ;  /* 0x0000001f47027819 */ /* 0x000fe400000006ff */
[----:B------:R-:W-:Y:S02]  /*5680*/  LEA R16, R80, UR36, 0x4 ;  /* 0x0000002450107c11 */ /* 0x000fe4000f8e20ff */
[----:B------:R-:W2:Y:S02]  /*5690*/  SYNCS.PHASECHK.TRANS64.TRYWAIT P0, [R0+URZ+0x80], R2 ;  /* 0x00008002000075a7 */ /* 0x000ea400080011ff */
[----:B--23--:R-:W-:Y:S05]  /*56a0*/  @!P0 BRA `(.L_x_90) ;  /* 0x0000005400648947 */ /* 0x00cfea0003800000 */
.L_x_219:
[----:B------:R-:W4:Y:S01]  /*56b0*/  LDC.64 R10, c[0x0][0xb10] ;  /* 0x0002c400ff0a7b82 */ /* 0x000f220000000a00 */
[----:B------:R-:W3:Y:S01]  /*56c0*/  LDS.128 R16, [R16+0x110] ;  /* 0x0001100010107984 */ /* 0x000ee20000000c00 */
[----:B-1----:R-:W-:Y:S01]  /*56d0*/  ISETP.NE.AND P1, PT, R27, 0x1, PT ;  /* 0x000000011b00780c */ /* 0x002fe20003f25270 */
[----:B--2---:R-:W-:Y:S01]  /*56e0*/  VIADD R0, R0, 0x90 ;  /* 0x0000009000007836 */ /* 0x004fe20000000000 */
[----:B------:R-:W-:Y:S04]  /*56f0*/  ISETP.GE.AND P0, PT, R26, 0x1, PT ;  /* 0x000000011a00780c */ /* 0x000fe80003f06270 */
[----:B------:R-:W1:Y:S01]  /*5700*/  LDC.64 R8, c[0x0][0xb18] ;  /* 0x0002c600ff087b82 */ /* 0x000e620000000a00 */
[----:B------:R-:W-:Y:S01]  /*5710*/  PRMT R0, RZ, 0x654, R0 ;  /* 0x00000654ff007816 */ /* 0x000fe20000000000 */
[----:B------:R-:W-:Y:S01]  /*5720*/  @!PT LDS RZ, [RZ] ;  /* 0x00000000fffff984 */ /* 0x000fe20000000800 */
[----:B------:R-:W-:Y:S01]  /*5730*/  @!PT LDS RZ, [RZ] ;  /* 0x00000000fffff984 */ /* 0x000fe20000000800 */
[----:B------:R-:W-:Y:S01]  /*5740*/  @!PT LDS RZ, [RZ] ;  /* 0x00000000fffff984 */ /* 0x000fe20000000800 */
[----:B------:R-:W-:Y:S01]  /*5750*/  @!PT LDS RZ, [RZ] ;  /* 0x00000000fffff984 */ /* 0x000fe20000000800 */
[----:B------:R2:W-:Y:S06]  /*5760*/  MEMBAR.ALL.CTA ;  /* 0x0000000000007992 */ /* 0x0005ec0000008000 */
[----:B--2---:R-:W2:Y:S01]  /*5770*/  FENCE.VIEW.ASYNC.S ;  /* 0x00000000000073c6 */ /* 0x004ea20000000000 */
[----:B------:R-:W1:Y:S08]  /*5780*/  @!P1 LDC R12, c[0x0][0xb20] ;  /* 0x0002c800ff0c9b82 */ /* 0x000e700000000800 */
[----:B------:R-:W1:Y:S01]  /*5790*/  @!P1 LDC R7, c[0x0][0xb0c] ;  /* 0x0002c300ff079b82 */ /* 0x000e620000000800 */
[----:B--2---:R2:W-:Y:S01]  /*57a0*/  SYNCS.ARRIVE.TRANS64.RED.A1T0 RZ, [R0+URZ], RZ ;  /* 0x000000ff00ff79a7 */ /* 0x0045e200081004ff */
[----:B---3--:R-:W-:Y:S04]  /*57b0*/  LOP3.LUT P4, RZ, R18, 0x1, RZ, 0xc0, !PT ;  /* 0x0000000112ff7812 */ /* 0x008fe8000788c0ff */
[----:B------:R-:W-:Y:S09]  /*57c0*/  P2R R78, PR, RZ, 0x10 ;  /* 0x00000010ff4e7803 */ /* 0x000ff20000000000 */
[----:B------:R-:W-:Y:S02]  /*57d0*/  @P4 MOV R30, R16 ;  /* 0x00000010001e4202 */ /* 0x000fe40000000f00 */
[----:B------:R-:W-:Y:S01]  /*57e0*/  @P4 LOP3.LUT R29, R17, 0xffff, RZ, 0xc0, !PT ;  /* 0x0000ffff111d4812 */ /* 0x000fe200078ec0ff */
[----:B--2-4-:R-:W-:Y:S06]  /*57f0*/  @!P0 BRA `(.L_x_91) ;  /* 0x0000000000a48947 */ /* 0x014fec0003800000 */
[----:B------:R-:W-:Y:S01]  /*5800*/  IMAD.HI.U32 R0, R66, R25, RZ ;  /* 0x0000001942007227 */ /* 0x000fe200078e00ff */
[----:B------:R-:W-:Y:S02]  /*5810*/  ISETP.NE.AND P0, PT, R24, 0x1, PT ;  /* 0x000000011800780c */ /* 0x000fe40003f05270 */
[----:B------:R-:W-:Y:S01]  /*5820*/  ISETP.NE.AND P2, PT, R26, 0x1, PT ;  /* 0x000000011a00780c */ /* 0x000fe20003f45270 */
[----:B------:R-:W-:Y:S01]  /*5830*/  IMAD.HI.U32 R4, R67, R60, RZ ;  /* 0x0000003c43047227 */ /* 0x000fe200078e00ff */
[----:B------:R-:W-:Y:S02]  /*5840*/  SHF.R.U32.HI R0, RZ, R65, R0 ;  /* 0x00000041ff007219 */ /* 0x000fe40000011600 */
[----:B------:R-:W-:Y:S01]  /*5850*/  ISETP.NE.AND P3, PT, R28, 0x1, PT ;  /* 0x000000011c00780c */ /* 0x000fe20003f65270 */
[----:B------:R-:W-:Y:S01]  /*5860*/  IMAD.HI.U32 R6, R29, R25, RZ ;  /* 0x000000191d067227 */ /* 0x000fe200078e00ff */
[-C--:B------:R-:W-:Y:S02]  /*5870*/  SHF.R.U32.HI R4, RZ, R61.reuse, R4 ;  /* 0x0000003dff047219 */ /* 0x080fe40000011604 */
[----:B------:R-:W-:Y:S01]  /*5880*/  SEL R0, R66, R0, !P0 ;  /* 0x0000000042007207 */ /* 0x000fe20004000000 */
[----:B------:R-:W-:Y:S01]  /*5890*/  IMAD.HI.U32 R5, R30, R60, RZ ;  /* 0x0000003c1e057227 */ /* 0x000fe200078e00ff */
[----:B------:R-:W-:Y:S03]  /*58a0*/  SEL R4, R67, R4, !P3 ;  /* 0x0000000443047207 */ /* 0x000fe60005800000 */
[-C--:B------:R-:W-:Y:S01]  /*58b0*/  IMAD.HI.U32 R3, R0, R22.reuse, RZ ;  /* 0x0000001600037227 */ /* 0x080fe200078e00ff */
[----:B------:R-:W-:Y:S03]  /*58c0*/  SHF.R.U32.HI R5, RZ, R61, R5 ;  /* 0x0000003dff057219 */ /* 0x000fe60000011605 */
[----:B------:R-:W-:Y:S01]  /*58d0*/  IMAD.HI.U32 R2, R4, R22, RZ ;  /* 0x0000001604027227 */ /* 0x000fe200078e00ff */
[----:B------:R-:W-:Y:S02]  /*58e0*/  @P2 SHF.R.U32.HI R0, RZ, R23, R3 ;  /* 0x00000017ff002219 */ /* 0x000fe40000011603 */
[----:B------:R-:W-:Y:S02]  /*58f0*/  SHF.R.U32.HI R3, RZ, R65, R6 ;  /* 0x00000041ff037219 */ /* 0x000fe40000011606 */
[----:B------:R-:W-:Y:S01]  /*5900*/  @P2 SHF.R.U32.HI R4, RZ, R23, R2 ;  /* 0x00000017ff042219 */ /* 0x000fe20000011602 */
[----:B------:R-:W-:Y:S01]  /*5910*/  IMAD R0, R26, R0, RZ ;  /* 0x000000001a007224 */ /* 0x000fe200078e02ff */
[----:B------:R-:W-:Y:S02]  /*5920*/  SEL R3, R29, R3, !P0 ;  /* 0x000000031d037207 */ /* 0x000fe40004000000 */
[----:B------:R-:W-:Y:S01]  /*5930*/  SEL R2, R30, R5, !P3 ;  /* 0x000000051e027207 */ /* 0x000fe20005800000 */
[----:B------:R-:W-:Y:S01]  /*5940*/  IMAD R5, R26, R4, RZ ;  /* 0x000000041a057224 */ /* 0x000fe200078e02ff */
[C---:B------:R-:W-:Y:S01]  /*5950*/  ISETP.GE.AND P0, PT, R3.reuse, R0, PT ;  /* 0x000000000300720c */ /* 0x040fe20003f06270 */
[C---:B------:R-:W-:Y:S03]  /*5960*/  IMAD.HI.U32 R0, R3.reuse, R22, RZ ;  /* 0x0000001603007227 */ /* 0x040fe600078e00ff */
[C---:B------:R-:W-:Y:S02]  /*5970*/  ISETP.GE.OR P0, PT, R2.reuse, R5, P0 ;  /* 0x000000050200720c */ /* 0x040fe40000706670 */
[----:B------:R-:W-:Y:S04]  /*5980*/  SHF.R.U32.HI R0, RZ, R23, R0 ;  /* 0x00000017ff007219 */ /* 0x000fe80000011600 */
[C---:B------:R-:W-:Y:S05]  /*5990*/  SEL R6, R3.reuse, R0, !P2 ;  /* 0x0000000003067207 */ /* 0x040fea0005000000 */
        /* <DEDUP_REMOVED lines=14> */
[----:B------:R-:W-:Y:S07]  /*5a80*/  IMAD R29, R3, R24, R29 ;  /* 0x00000018031d7224 */ /* 0x000fee00078e021d */
.L_x_91:
[----:B-1----:R-:W-:Y:S01]  /*5a90*/  @!P1 ISETP.NE.AND P0, PT, R8, 0x1, PT ;  /* 0x000000010800980c */ /* 0x002fe20003f05270 */
[----:B------:R-:W-:Y:S01]  /*5aa0*/  @!P1 IMAD.HI.U32 R2, R29, R9, RZ ;  /* 0x000000091d029227 */ /* 0x000fe200078e00ff */
[----:B------:R-:W-:Y:S01]  /*5ab0*/  R2UR UR42, R15 ;  /* 0x000000000f2a72ca */ /* 0x000fe200000e0000 */
[----:B------:R-:W-:Y:S01]  /*5ac0*/  BSSY.RECONVERGENT B6, `(.L_x_92) ;  /* 0x0000031000067945 */ /* 0x000fe20003800200 */
[----:B------:R-:W-:Y:S01]  /*5ad0*/  R2UR UR41, R14 ;  /* 0x000000000e2972ca */ /* 0x000fe200000e0000 */
[----:B------:R-:W-:Y:S01]  /*5ae0*/  @!P1 IMAD.HI.U32 R0, R30, R10, RZ ;  /* 0x0000000a1e009227 */ /* 0x000fe200078e00ff */
[----:B------:R-:W-:Y:S02]  /*5af0*/  @!P1 SHF.R.U32.HI R2, RZ, R12, R2 ;  /* 0x0000000cff029219 */ /* 0x000fe40000011602 */
[----:B------:R-:W-:Y:S01]  /*5b00*/  @!P1 ISETP.NE.AND P2, PT, R7, 0x1, PT ;  /* 0x000000010700980c */ /* 0x000fe20003f45270 */
[----:B------:R-:W-:Y:S01]  /*5b10*/  VIADD R80, R80, 0x1 ;  /* 0x0000000150507836 */ /* 0x000fe20000000000 */
[----:B------:R-:W-:Y:S02]  /*5b20*/  @!P1 SEL R2, R29, R2, !P0 ;  /* 0x000000021d029207 */ /* 0x000fe40004000000 */
[----:B------:R-:W-:Y:S02]  /*5b30*/  @!P1 SHF.R.U32.HI R0, RZ, R11, R0 ;  /* 0x0000000bff009219 */ /* 0x000fe40000011600 */
[----:B------:R-:W-:Y:S01]  /*5b40*/  LOP3.LUT P0, RZ, R69, 0x1b0, RZ, 0xc0, !PT ;  /* 0x000001b045ff7812 */ /* 0x000fe2000780c0ff */
[----:B------:R-:W-:Y:S01]  /*5b50*/  USHF.L.U32 UR42, UR42, 0x7, URZ ;  /* 0x000000072a2a7899 */ /* 0x000fe200080006ff */
[----:B------:R-:W-:Y:S01]  /*5b60*/  @!P1 SEL R3, R30, R0, !P2 ;  /* 0x000000001e039207 */ /* 0x000fe20005000000 */
[----:B------:R-:W-:Y:S01]  /*5b70*/  USHF.L.U32 UR41, UR41, 0x7, URZ ;  /* 0x0000000729297899 */ /* 0x000fe200080006ff */
[----:B------:R-:W-:Y:S03]  /*5b80*/  @P4 SHF.R.U32.HI R70, RZ, 0x10, R17 ;  /* 0x00000010ff464819 */ /* 0x000fe60000011611 */
[----:B------:R-:W-:Y:S02]  /*5b90*/  @!P1 IMAD.IADD R0, R2, 0x1, -R3 ;  /* 0x0000000102009824 */ /* 0x000fe400078e0a03 */
[----:B------:R-:W-:Y:S02]  /*5ba0*/  @!P1 IMAD.IADD R2, R3, 0x1, -R2 ;  /* 0x0000000103029824 */ /* 0x000fe400078e0a02 */
[----:B------:R-:W-:Y:S02]  /*5bb0*/  @!P1 IMAD R30, R0, R7, R30 ;  /* 0x00000007001e9224 */ /* 0x000fe400078e021e */
[----:B------:R-:W-:Y:S01]  /*5bc0*/  @!P1 IMAD R29, R2, R8, R29 ;  /* 0x00000008021d9224 */ /* 0x000fe200078e021d */
[----:B------:R-:W-:Y:S06]  /*5bd0*/  @!P0 BRA `(.L_x_93) ;  /* 0x00000000007c8947 */ /* 0x000fec0003800000 */
[----:B------:R-:W1:Y:S01]  /*5be0*/  LDCU.64 UR8, c[0x4][0x80] ;  /* 0x01001000ff0877ac */ /* 0x000e620008000a00 */
[----:B------:R-:W-:Y:S01]  /*5bf0*/  MOV R2, 0x0 ;  /* 0x0000000000027802 */ /* 0x000fe20000000f00 */
[----:B------:R-:W-:Y:S02]  /*5c00*/  HFMA2 R12, -RZ, RZ, 0, 5.9604644775390625e-08 ;  /* 0x00000001ff0c7431 */ /* 0x000fe400000001ff */
[----:B------:R-:W-:Y:S01]  /*5c10*/  IMAD.MOV.U32 R8, RZ, RZ, 0x70 ;  /* 0x00000070ff087424 */ /* 0x000fe200078e00ff */
[----:B------:R2:W3:Y:S01]  /*5c20*/  LDC.64 R14, c[0x4][R2] ;  /* 0x01000000020e7b82 */ /* 0x0004e20000000a00 */
[----:B------:R-:W4:Y:S01]  /*5c30*/  LDCU.64 UR6, c[0x4][0x88] ;  /* 0x01001100ff0677ac */ /* 0x000f220008000a00 */
[----:B------:R-:W-:Y:S01]  /*5c40*/  IMAD.MOV.U32 R13, RZ, RZ, RZ ;  /* 0x000000ffff0d7224 */ /* 0x000fe200078e00ff */
[----:B------:R-:W2:Y:S01]  /*5c50*/  LDCU.64 UR4, c[0x4][0x8] ;  /* 0x01000100ff0477ac */ /* 0x000ea20008000a00 */
[----:B-1----:R-:W-:Y:S01]  /*5c60*/  MOV R5, UR9 ;  /* 0x0000000900057c02 */ /* 0x002fe20008000f00 */
[----:B------:R-:W-:Y:S01]  /*5c70*/  IMAD.U32 R4, RZ, RZ, UR8 ;  /* 0x00000008ff047e24 */ /* 0x000fe2000f8e00ff */
[----:B----4-:R-:W-:Y:S01]  /*5c80*/  MOV R7, UR7 ;  /* 0x0000000700077c02 */ /* 0x010fe20008000f00 */
[----:B------:R-:W-:Y:S01]  /*5c90*/  IMAD.U32 R6, RZ, RZ, UR6 ;  /* 0x00000006ff067e24 */ /* 0x000fe2000f8e00ff */
[----:B--2---:R-:W-:Y:S01]  /*5ca0*/  MOV R11, UR5 ;  /* 0x00000005000b7c02 */ /* 0x004fe20008000f00 */
[----:B------:R-:W-:Y:S02]  /*5cb0*/  IMAD.U32 R10, RZ, RZ, UR4 ;  /* 0x00000004ff0a7e24 */ /* 0x000fe4000f8e00ff */
[----:B------:R-:W-:Y:S07]  /*5cc0*/  LEPC R20, `(.L_x_94) ;  /* 0x000000001014794e */ /* 0x000fee0000000000 */
[----:B---3-5:R-:W-:Y:S05]  /*5cd0*/  CALL.ABS.NOINC R14 ;  /* 0x000000000e007343 */ /* 0x028fea0003c00000 */
.L_x_94:
[----:B------:R-:W1:Y:S01]  /*5ce0*/  LDCU.64 UR8, c[0x4][0x80] ;  /* 0x01001000ff0877ac */ /* 0x000e620008000a00 */
[----:B------:R-:W2:Y:S01]  /*5cf0*/  LDC.64 R2, c[0x4][R2] ;  /* 0x0100000002027b82 */ /* 0x000ea20000000a00 */
[----:B------:R-:W-:Y:S02]  /*5d00*/  HFMA2 R12, -RZ, RZ, 0, 5.9604644775390625e-08 ;  /* 0x00000001ff0c7431 */ /* 0x000fe400000001ff */
[----:B------:R-:W-:Y:S02]  /*5d10*/  IMAD.MOV.U32 R8, RZ, RZ, 0x70 ;  /* 0x00000070ff087424 */ /* 0x000fe400078e00ff */
[----:B------:R-:W-:Y:S01]  /*5d20*/  IMAD.MOV.U32 R13, RZ, RZ, RZ ;  /* 0x000000ffff0d7224 */ /* 0x000fe200078e00ff */
[----:B------:R-:W3:Y:S01]  /*5d30*/  LDCU.64 UR6, c[0x4][0x88] ;  /* 0x01001100ff0677ac */ /* 0x000ee20008000a00 */
[----:B------:R-:W4:Y:S01]  /*5d40*/  LDCU.64 UR4, c[0x4][0x8] ;  /* 0x01000100ff0477ac */ /* 0x000f220008000a00 */
[----:B-1----:R-:W-:Y:S02]  /*5d50*/  MOV R4, UR8 ;  /* 0x0000000800047c02 */ /* 0x002fe40008000f00 */
[----:B------:R-:W-:Y:S02]  /*5d60*/  MOV R5, UR9 ;  /* 0x0000000900057c02 */ /* 0x000fe40008000f00 */
[----:B---3--:R-:W-:Y:S01]  /*5d70*/  MOV R7, UR7 ;  /* 0x0000000700077c02 */ /* 0x008fe20008000f00 */
[----:B------:R-:W-:Y:S01]  /*5d80*/  IMAD.U32 R6, RZ, RZ, UR6 ;  /* 0x00000006ff067e24 */ /* 0x000fe2000f8e00ff */
[----:B----4-:R-:W-:Y:S01]  /*5d90*/  MOV R11, UR5 ;  /* 0x00000005000b7c02 */ /* 0x010fe20008000f00 */
[----:B------:R-:W-:Y:S02]  /*5da0*/  IMAD.U32 R10, RZ, RZ, UR4 ;  /* 0x00000004ff0a7e24 */ /* 0x000fe4000f8e00ff */
[----:B------:R-:W-:Y:S07]  /*5db0*/  LEPC R20, `(.L_x_93) ;  /* 0x000000001014794e */ /* 0x000fee0000000000 */
[----:B--2---:R-:W-:Y:S05]  /*5dc0*/  CALL.ABS.NOINC R2 ;  /* 0x0000000002007343 */ /* 0x004fea0003c00000 */
.L_x_93:
[----:B------:R-:W-:Y:S05]  /*5dd0*/  BSYNC.RECONVERGENT B6 ;  /* 0x0000000000067941 */ /* 0x000fea0003800200 */
.L_x_92:
[----:B------:R-:W-:Y:S01]  /*5de0*/  ISETP.NE.U32.AND P4, PT, R58, RZ, PT ;  /* 0x000000ff3a00720c */ /* 0x000fe20003f85070 */
[----:B------:R-:W-:Y:S01]  /*5df0*/  UISETP.NE.AND UP2, UPT, UR49, URZ, UPT ;  /* 0x000000ff3100728c */ /* 0x000fe2000bf45270 */
[----:B------:R-:W-:Y:S01]  /*5e00*/  ISETP.NE.U32.AND P2, PT, RZ, UR38, PT ;  /* 0x00000026ff007c0c */ /* 0x000fe2000bf45070 */
[----:B------:R-:W-:Y:S01]  /*5e10*/  UISETP.NE.U32.AND UP1, UPT, UR44, URZ, UPT ;  /* 0x000000ff2c00728c */ /* 0x000fe2000bf25070 */
[----:B------:R-:W-:Y:S01]  /*5e20*/  ISETP.NE.AND.EX P4, PT, R59, RZ, PT, P4 ;  /* 0x000000ff3b00720c */ /* 0x000fe20003f85340 */
[----:B------:R-:W-:Y:S01]  /*5e30*/  UPLOP3.LUT UP0, UPT, UPT, UPT, UPT, 0x40, 0x4 ;  /* 0x000000000004789c */ /* 0x000fe20003f0e870 */
[----:B------:R-:W-:Y:S01]  /*5e40*/  ISETP.NE.AND.EX P2, PT, RZ, UR39, PT, P2 ;  /* 0x00000027ff007c0c */ /* 0x000fe2000bf45320 */
[----:B------:R-:W-:Y:S01]  /*5e50*/  UISETP.NE.AND.EX UP1, UPT, UR45, URZ, UPT, UP1 ;  /* 0x000000ff2d00728c */ /* 0x000fe2000bf25310 */
[----:B------:R-:W-:Y:S04]  /*5e60*/  PLOP3.LUT P1, PT, PT, PT, UP2, 0x80, 0x8 ;  /* 0x000000000008781c */ /* 0x000fe80003f2f028 */
[----:B------:R-:W-:Y:S06]  /*5e70*/  @UP2 UPLOP3.LUT UP0, UPT, UPT, UPT, UP1, 0x80, 0x8 ;  /* 0x000000000008289c */ /* 0x000fec0003f0f010 */
[----:B------:R-:W-:Y:S01]  /*5e80*/  PLOP3.LUT P0, PT, PT, PT, UP0, 0x80, 0x8 ;  /* 0x000000000008781c */ /* 0x000fe20003f0f008 */
[----:B------:R-:W-:Y:S01]  /*5e90*/  @!UPT UIADD3 URZ, UPT, UPT, URZ, URZ, URZ ;  /* 0x000000fffffff290 */ /* 0x000fe2000fffe0ff */
[----:B------:R-:W-:Y:S11]  /*5ea0*/  BRA.U !UP1, `(.L_x_95) ;  /* 0x0000000109387547 */ /* 0x000ff6000b800000 */
[----:B------:R-:W-:Y:S01]  /*5eb0*/  UISETP.NE.U32.AND UP0, UPT, UR38, URZ, UPT ;  /* 0x000000ff2600728c */ /* 0x000fe2000bf05070 */
[----:B------:R-:W-:Y:S02]  /*5ec0*/  HFMA2 R0, -RZ, RZ, 0, 5.9604644775390625e-08 ;  /* 0x00000001ff007431 */ /* 0x000fe400000001ff */
[----:B------:R-:W-:Y:S01]  /*5ed0*/  IMAD.MOV.U32 R64, RZ, RZ, 0x1 ;  /* 0x00000001ff407424 */ /* 0x000fe200078e00ff */
[----:B------:R-:W-:Y:S06]  /*5ee0*/  UISETP.NE.AND.EX UP0, UPT, UR39, URZ, UPT, UP0 ;  /* 0x000000ff2700728c */ /* 0x000fec000bf05300 */
[----:B------:R-:W-:Y:S05]  /*5ef0*/  PLOP3.LUT P3, PT, PT, PT, UP0, 0x80, 0x8 ;  /* 0x000000000008781c */ /* 0x000fea0003f6f008 */
[----:B------:R-:W1:Y:S01]  /*5f00*/  @UP0 LDCU.64 UR6, c[0x0][0x888] ;  /* 0x00011100ff0607ac */ /* 0x000e620008000a00 */
[----:B------:R-:W-:Y:S07]  /*5f10*/  @UP0 UIMAD UR4, UR52, UR44, URZ ;  /* 0x0000002c340402a4 */ /* 0x000fee000f8e02ff */
[----:B------:R-:W-:Y:S01]  /*5f20*/  @!P3 PRMT R64, R0, 0x7610, R64 ;  /* 0x000076100040b816 */ /* 0x000fe20000000040 */
[----:B-1----:R-:W-:Y:S03]  /*5f30*/  @UP0 UIMAD.WIDE UR6, UR4, 0x4, UR6 ;  /* 0x00000004040608a5 */ /* 0x002fe6000f8e0206 */
[----:B------:R-:W1:Y:S03]  /*5f40*/  @!UP0 LDCU UR4, c[0x0][0x880] ;  /* 0x00011000ff0487ac */ /* 0x000e660008000800 */
[----:B------:R-:W-:Y:S01]  /*5f50*/  IMAD.U32 R2, RZ, RZ, UR6 ;  /* 0x00000006ff027e24 */ /* 0x000fe2000f8e00ff */
[----:B------:R-:W-:Y:S05]  /*5f60*/  MOV R3, UR7 ;  /* 0x0000000700037c02 */ /* 0x000fea0008000f00 */
[----:B-----5:R2:W5:Y:S02]  /*5f70*/  @P3 LDG.E R35, desc[UR46][R2.64] ;  /* 0x0000002e02233981 */ /* 0x020564000c1e1900 */
[----:B-12---:R-:W-:Y:S02]  /*5f80*/  @!P3 IMAD.U32 R35, RZ, RZ, UR4 ;  /* 0x00000004ff23be24 */ /* 0x006fe4000f8e00ff */
.L_x_95:
[----:B------:R-:W-:Y:S05]  /*5f90*/  @!P4 BRA `(.L_x_96) ;  /* 0x000000000020c947 */ /* 0x000fea0003800000 */
[----:B------:R-:W-:Y:S04]  /*5fa0*/  ISETP.NE.U32.AND P3, PT, R56, RZ, PT ;  /* 0x000000ff3800720c */ /* 0x000fe80003f65070 */
[----:B------:R-:W-:Y:S11]  /*5fb0*/  ISETP.NE.AND.EX P3, PT, R57, RZ, PT, P3 ;  /* 0x000000ff3900720c */ /* 0x000ff60003f65330 */
[----:B------:R-:W-:Y:S02]  /*5fc0*/  @!UPT UIADD3 URZ, UPT, UPT, URZ, URZ, URZ ;  /* 0x000000fffffff290 */ /* 0x000fe4000fffe0ff */
[----:B------:R-:W1:Y:S01]  /*5fd0*/  @P3 LDC.64 R2, c[0x0][0x8a8] ;  /* 0x00022a00ff023b82 */ /* 0x000e620000000a00 */
[----:B------:R-:W-:Y:S04]  /*5fe0*/  @P3 IMAD R0, R58, UR52, RZ ;  /* 0x000000343a003c24 */ /* 0x000fe8000f8e02ff */
[----:B-1----:R-:W-:Y:S05]  /*5ff0*/  @P3 IMAD.WIDE R2, R0, 0x4, R2 ;  /* 0x0000000400023825 */ /* 0x002fea00078e0202 */
[----:B-----5:R1:W5:Y:S02]  /*6000*/  @P3 LDG.E R33, desc[UR46][R2.64] ;  /* 0x0000002e02213981 */ /* 0x020364000c1e1900 */
[----:B-1----:R-:W2:Y:S02]  /*6010*/  @!P3 LDC R33, c[0x0][0x8a0] ;  /* 0x00022800ff21bb82 */ /* 0x002ea40000000800 */
.L_x_96:
[----:B-----5:R-:W-:Y:S01]  /*6020*/  FSETP.NEU.AND P3, PT, R35, RZ, PT ;  /* 0x000000ff2300720b */ /* 0x020fe20003f6d000 */
[----:B------:R-:W-:Y:S01]  /*6030*/  BSSY B1, `(.L_x_97) ;  /* 0x0000038000017945 */ /* 0x000fe20003800000 */
[----:B------:R-:W-:Y:S01]  /*6040*/  SEL R3, RZ, 0xffffffff, P2 ;  /* 0xffffffffff037807 */ /* 0x000fe20001000000 */
[----:B------:R-:W-:Y:S01]  /*6050*/  IMAD.MOV.U32 R85, RZ, RZ, 0x1 ;  /* 0x00000001ff557424 */ /* 0x000fe200078e00ff */
[----:B------:R-:W-:Y:S01]  /*6060*/  @P1 LOP3.LUT P2, RZ, R64, 0xff, RZ, 0xc0, !PT ;  /* 0x000000ff40ff1812 */ /* 0x000fe2000784c0ff */
[C---:B------:R-:W-:Y:S01]  /*6070*/  IMAD R34, R31.reuse, 0x80, R32 ;  /* 0x000000801f227824 */ /* 0x040fe200078e0220 */
[----:B------:R-:W-:Y:S01]  /*6080*/  @P1 SEL R0, RZ, 0xffffffff, P3 ;  /* 0xffffffffff001807 */ /* 0x000fe20001800000 */
[----:B------:R-:W-:Y:S01]  /*6090*/  IMAD R81, R76, -0x10, R74 ;  /* 0xfffffff04c517824 */ /* 0x000fe200078e024a */
[----:B------:R-:W-:Y:S01]  /*60a0*/  LEA R83, R31, UR36, 0x3 ;  /* 0x000000241f537c11 */ /* 0x000fe2000f8e18ff */
[----:B------:R-:W-:Y:S01]  /*60b0*/  IMAD.MOV.U32 R84, RZ, RZ, RZ ;  /* 0x000000ffff547224 */ /* 0x000fe200078e00ff */
[C---:B------:R-:W-:Y:S02]  /*60c0*/  @P0 SEL R0, R3.reuse, R0, !P2 ;  /* 0x0000000003000207 */ /* 0x040fe40005000000 */
[----:B------:R-:W-:Y:S02]  /*60d0*/  CS2R R54, SRZ ;  /* 0x0000000000367805 */ /* 0x000fe4000001ff00 */
[----:B------:R-:W-:Y:S02]  /*60e0*/  PLOP3.LUT P2, PT, PT, PT, UP1, 0x80, 0x8 ;  /* 0x000000000008781c */ /* 0x000fe40003f4f018 */
[----:B------:R-:W-:Y:S02]  /*60f0*/  CS2R R52, SRZ ;  /* 0x0000000000347805 */ /* 0x000fe4000001ff00 */
[----:B------:R-:W-:Y:S02]  /*6100*/  @P1 LOP3.LUT R0, R0, 0x1, RZ, 0xc0, !PT ;  /* 0x0000000100001812 */ /* 0x000fe400078ec0ff */
[----:B------:R-:W-:Y:S02]  /*6110*/  CS2R R50, SRZ ;  /* 0x0000000000327805 */ /* 0x000fe4000001ff00 */
[----:B------:R-:W-:Y:S02]  /*6120*/  LOP3.LUT P4, R79, R64, 0xff, RZ, 0xc0, !PT ;  /* 0x000000ff404f7812 */ /* 0x000fe4000788c0ff */
[----:B------:R-:W-:Y:S02]  /*6130*/  CS2R R48, SRZ ;  /* 0x0000000000307805 */ /* 0x000fe4000001ff00 */
[----:B------:R-:W-:Y:S02]  /*6140*/  ISETP.NE.U32.OR P5, PT, R0, 0x1, !P1 ;  /* 0x000000010000780c */ /* 0x000fe40004fa5470 */
[----:B------:R-:W-:Y:S02]  /*6150*/  CS2R R46, SRZ ;  /* 0x00000000002e7805 */ /* 0x000fe4000001ff00 */
[----:B------:R-:W-:Y:S02]  /*6160*/  SEL R2, RZ, 0xffffffff, P3 ;  /* 0xffffffffff027807 */ /* 0x000fe40001800000 */
[----:B------:R-:W-:Y:S02]  /*6170*/  CS2R R44, SRZ ;  /* 0x00000000002c7805 */ /* 0x000fe4000001ff00 */
[----:B------:R-:W-:Y:S02]  /*6180*/  P2R R82, PR, RZ, 0x20 ;  /* 0x00000020ff527803 */ /* 0x000fe40000000000 */
[----:B------:R-:W-:Y:S02]  /*6190*/  CS2R R42, SRZ ;  /* 0x00000000002a7805 */ /* 0x000fe4000001ff00 */
[----:B------:R-:W-:Y:S02]  /*61a0*/  CS2R R40, SRZ ;  /* 0x0000000000287805 */ /* 0x000fe4000001ff00 */
[----:B------:R-:W-:Y:S04]  /*61b0*/  @P2 SEL R2, R3, R2, !P4 ;  /* 0x0000000203022207 */ /* 0x000fe80006000000 */
[----:B------:R-:W-:Y:S02]  /*61c0*/  LOP3.LUT R2, R2, 0x1, RZ, 0xc0, !PT ;  /* 0x0000000102027812 */ /* 0x000fe400078ec0ff */
[----:B------:R-:W-:Y:S02]  /*61d0*/  @P5 SHF.L.U32 R0, RZ, 0x1f, RZ ;  /* 0x0000001fff005819 */ /* 0x000fe400000006ff */
[----:B------:R-:W-:Y:S02]  /*61e0*/  ISETP.NE.U32.AND P2, PT, R2, 0x1, PT ;  /* 0x000000010200780c */ /* 0x000fe40003f45070 */
[----:B------:R1:W3:Y:S02]  /*61f0*/  @P5 SYNCS.PHASECHK.TRANS64.TRYWAIT P1, [UR36+0x30], R0 ;  /* 0x00003000ff0055a7 */ /* 0x0002e40008021124 */
[----:B------:R-:W-:Y:S02]  /*6200*/  P2R R86, PR, RZ, 0x4 ;  /* 0x00000004ff567803 */ /* 0x000fe40000000000 */
[----:B-1----:R-:W-:Y:S04]  /*6210*/  SHF.L.U32 R0, R72, 0x1f, RZ ;  /* 0x0000001f48007819 */ /* 0x002fe800000006ff */
[----:B------:R1:W4:Y:S01]  /*6220*/  SYNCS.PHASECHK.TRANS64.TRYWAIT P0, [R83+URZ+0xa0], R0 ;  /* 0x0000a000530075a7 */ /* 0x00032200080011ff */
[----:B---3--:R-:W-:Y:S01]  /*6230*/  @P5 SEL R85, RZ, 0x1, !P1 ;  /* 0x00000001ff555807 */ /* 0x008fe20004800000 */
[----:B-1----:R-:W-:Y:S06]  /*6240*/  @!P5 BRA `(.L_x_98) ;  /* 0x000000000058d947 */ /* 0x002fec0003800000 */
[----:B------:R-:W-:Y:S01]  /*6250*/  IMAD.MOV.U32 R54, RZ, RZ, RZ ;  /* 0x000000ffff367224 */ /* 0x000fe200078e00ff */
[----:B------:R-:W-:Y:S01]  /*6260*/  ISETP.NE.AND P1, PT, R85, RZ, PT ;  /* 0x000000ff5500720c */ /* 0x000fe20003f25270 */
[----:B------:R-:W-:Y:S01]  /*6270*/  BSSY B0, `(.L_x_99) ;  /* 0x000000c000007945 */ /* 0x000fe20003800000 */
[----:B------:R-:W-:Y:S02]  /*6280*/  CS2R R42, SRZ ;  /* 0x00000000002a7805 */ /* 0x000fe4000001ff00 */
[----:B------:R-:W-:Y:S02]  /*6290*/  CS2R R40, SRZ ;  /* 0x0000000000287805 */ /* 0x000fe4000001ff00 */
[----:B------:R-:W-:Y:S02]  /*62a0*/  CS2R R46, SRZ ;  /* 0x00000000002e7805 */ /* 0x000fe4000001ff00 */
[----:B------:R-:W-:Y:S02]  /*62b0*/  CS2R R44, SRZ ;  /* 0x00000000002c7805 */ /* 0x000fe4000001ff00 */
[----:B------:R-:W-:Y:S02]  /*62c0*/  CS2R R50, SRZ ;  /* 0x0000000000327805 */ /* 0x000fe4000001ff00 */
[----:B------:R-:W-:Y:S02]  /*62d0*/  CS2R R48, SRZ ;  /* 0x0000000000307805 */ /* 0x000fe4000001ff00 */
[----:B------:R-:W-:Y:S01]  /*62e0*/  CS2R R52, SRZ ;  /* 0x0000000000347805 */ /* 0x000fe2000001ff00 */
[----:B------:R-:W-:Y:S06]  /*62f0*/  @P1 BRA `(.L_x_100) ;  /* 0x00000000000c1947 */ /* 0x000fec0003800000 */
[----:B------:R-:W-:Y:S04]  /*6300*/  SHF.L.U32 R3, RZ, 0x1f, RZ ;  /* 0x0000001fff037819 */ /* 0x000fe800000006ff */
[----:B------:R-:W1:Y:S02]  /*6310*/  SYNCS.PHASECHK.TRANS64.TRYWAIT P1, [UR36+0x30], R3 ;  /* 0x00003003ff0075a7 */ /* 0x000e640008021124 */
[----:B-1----:R-:W-:Y:S05]  /*6320*/  @!P1 BRA `(.L_x_101) ;  /* 0x0000004800589947 */ /* 0x002fea0003800000 */
.L_x_100:
[----:B------:R-:W-:Y:S05]  /*6330*/  BSYNC B0 ;  /* 0x0000000000007941 */ /* 0x000fea0003800000 */
.L_x_99:
[----:B------:R-:W-:Y:S01]  /*6340*/  ISETP.NE.AND P1, PT, R86, RZ, PT ;  /* 0x000000ff5600720c */ /* 0x000fe20003f25270 */
[----:B------:R-:W-:Y:S11]  /*6350*/  HFMA2 R84, -RZ, RZ, 0, 5.9604644775390625e-08 ;  /* 0x00000001ff547431 */ /* 0x000ff600000001ff */
[----:B------:R-:W-:Y:S01]  /*6360*/  @!UPT UIADD3 URZ, UPT, UPT, URZ, URZ, URZ ;  /* 0x000000fffffff290 */ /* 0x000fe2000fffe0ff */
[----:B------:R3:W1:Y:S04]  /*6370*/  @P1 LDS.128 R40, [R75] ;  /* 0x000000004b281984 */ /* 0x0006680000000c00 */
[----:B------:R3:W1:Y:S04]  /*6380*/  @P1 LDS.128 R44, [R74+0x10] ;  /* 0x000010004a2c1984 */ /* 0x0006680000000c00 */
[----:B------:R3:W1:Y:S04]  /*6390*/  @P1 LDS.128 R48, [R73+0x20] ;  /* 0x0000200049301984 */ /* 0x0006680000000c00 */
[----:B------:R3:W1:Y:S02]  /*63a0*/  @P1 LDS.128 R52, [R81+0x30] ;  /* 0x0000300051341984 */ /* 0x0006640000000c00 */
.L_x_98:
[----:B------:R-:W-:Y:S05]  /*63b0*/  BSYNC B1 ;  /* 0x0000000000017941 */ /* 0x000fea0003800000 */
.L_x_97:
[----:B-1----:R-:W-:Y:S04]  /*63c0*/  SHF.R.U32.HI R2, RZ, 0x15, R34 ;  /* 0x00000015ff027819 */ /* 0x002fe80000011622 */
[----:B------:R-:W-:Y:S01]  /*63d0*/  LOP3.LUT P1, RZ, R2, 0x3, R68, 0x48, !PT ;  /* 0x0000000302ff7812 */ /* 0x000fe20007824844 */
[----:B------:R-:W-:Y:S01]  /*63e0*/  @!UPT UIADD3 URZ, UPT, UPT, URZ, URZ, URZ ;  /* 0x000000fffffff290 */ /* 0x000fe2000fffe0ff */
[----:B----4-:R-:W-:Y:S11]  /*63f0*/  @P0 BRA `(.L_x_102) ;  /* 0x0000000000080947 */ /* 0x010ff60003800000 */
[----:B------:R-:W1:Y:S02]  /*6400*/  SYNCS.PHASECHK.TRANS64.TRYWAIT P0, [R83+URZ+0xa0], R0 ;  /* 0x0000a000530075a7 */ /* 0x000e6400080011ff */
[----:B-1----:R-:W-:Y:S05]  /*6410*/  @!P0 BRA `(.L_x_103) ;  /* 0x0000004800348947 */ /* 0x002fea0003800000 */
.L_x_102:
[----:B------:R-:W-:Y:S05]  /*6420*/  @!P1 BRA `(.L_x_104) ;  /* 0x0000000000409947 */ /* 0x000fea0003800000 */
[----:B------:R-:W4:Y:S01]  /*6430*/  LDCU.64 UR8, c[0x4][0x70] ;  /* 0x01000e00ff0877ac */ /* 0x000f220008000a00 */
[----:B------:R-:W-:Y:S01]  /*6440*/  MOV R3, 0x0 ;  /* 0x0000000000037802 */ /* 0x000fe20000000f00 */
[----:B------:R-:W-:Y:S02]  /*6450*/  HFMA2 R12, -RZ, RZ, 0, 5.9604644775390625e-08 ;  /* 0x00000001ff0c7431 */ /* 0x000fe400000001ff */
[----:B------:R-:W-:Y:S02]  /*6460*/  IMAD.MOV.U32 R8, RZ, RZ, 0x192 ;  /* 0x00000192ff087424 */ /* 0x000fe400078e00ff */
[----:B------:R-:W-:Y:S01]  /*6470*/  IMAD.MOV.U32 R13, RZ, RZ, RZ ;  /* 0x000000ffff0d7224 */ /* 0x000fe200078e00ff */
[----:B------:R-:W5:Y:S01]  /*6480*/  LDCU.64 UR6, c[0x4][0x78] ;  /* 0x01000f00ff0677ac */ /* 0x000f620008000a00 */
[----:B------:R-:W1:Y:S01]  /*6490*/  LDC.64 R2, c[0x4][R3] ;  /* 0x0100000003027b82 */ /* 0x000e620000000a00 */
[----:B------:R-:W2:Y:S01]  /*64a0*/  LDCU.64 UR4, c[0x4][0x10] ;  /* 0x01000200ff0477ac */ /* 0x000ea20008000a00 */
[----:B----4-:R-:W-:Y:S01]  /*64b0*/  MOV R5, UR9 ;  /* 0x0000000900057c02 */ /* 0x010fe20008000f00 */
[----:B------:R-:W-:Y:S01]  /*64c0*/  IMAD.U32 R4, RZ, RZ, UR8 ;  /* 0x00000008ff047e24 */ /* 0x000fe2000f8e00ff */
[----:B-----5:R-:W-:Y:S01]  /*64d0*/  MOV R7, UR7 ;  /* 0x0000000700077c02 */ /* 0x020fe20008000f00 */
[----:B------:R-:W-:Y:S01]  /*64e0*/  IMAD.U32 R6, RZ, RZ, UR6 ;  /* 0x00000006ff067e24 */ /* 0x000fe2000f8e00ff */
[----:B--2---:R-:W-:Y:S01]  /*64f0*/  MOV R11, UR5 ;  /* 0x00000005000b7c02 */ /* 0x004fe20008000f00 */
[----:B------:R-:W-:Y:S02]  /*6500*/  IMAD.U32 R10, RZ, RZ, UR4 ;  /* 0x00000004ff0a7e24 */ /* 0x000fe4000f8e00ff */
[----:B------:R-:W-:Y:S07]  /*6510*/  LEPC R20, `(.L_x_104) ;  /* 0x000000001014794e */ /* 0x000fee0000000000 */
[----:B-1-3--:R-:W-:Y:S05]  /*6520*/  CALL.ABS.NOINC R2 ;  /* 0x0000000002007343 */ /* 0x00afea0003c00000 */
.L_x_104:
[----:B------:R-:W-:Y:S05]  /*6530*/  WARPSYNC.ALL ;  /* 0x0000000000007948 */ /* 0x000fea0003800000 */
[----:B------:R-:W-:Y:S01]  /*6540*/  R2UR UR4, R34 ;  /* 0x00000000220472ca */ /* 0x000fe200000e0000 */
[----:B------:R-:W-:Y:S01]  /*6550*/  BSSY.RECONVERGENT B0, `(.L_x_105) ;  /* 0x0000039000007945 */ /* 0x000fe20003800200 */
[----:B------:R-:W-:Y:S11]  /*6560*/  ISETP.NE.AND P0, PT, R77, RZ, PT ;  /* 0x000000ff4d00720c */ /* 0x000ff60003f05270 */
[----:B------:R-:W1:Y:S02]  /*6570*/  LDTM.x16 R4, tmem[UR4] ;  /* 0x00000004000479ee */ /* 0x000e640008240000 */
[C---:B-12---:R-:W-:Y:S01]  /*6580*/  FMUL R0, R33.reuse, R4 ;  /* 0x0000000421007220 */ /* 0x046fe20000400000 */
[C---:B------:R-:W-:Y:S01]  /*6590*/  FMUL R2, R33.reuse, R5 ;  /* 0x0000000521027220 */ /* 0x040fe20000400000 */
[C---:B------:R-:W-:Y:S01]  /*65a0*/  FMUL R3, R33.reuse, R6 ;  /* 0x0000000621037220 */ /* 0x040fe20000400000 */
[----:B------:R-:W-:Y:S01]  /*65b0*/  FMUL R7, R33, R7 ;  /* 0x0000000721077220 */ /* 0x000fe20000400000 */
[----:B------:R-:W-:Y:S01]  /*65c0*/  FFMA R36, R35, R40, R0 ;  /* 0x0000002823247223 */ /* 0x000fe20000000000 */
        /* <DEDUP_REMOVED lines=10> */
[----:B------:R1:W-:Y:S01]  /*6670*/  STS.128 [R75], R36 ;  /* 0x000000244b007388 */ /* 0x0003e20000000c00 */
        /* <DEDUP_REMOVED lines=8> */
[----:B------:R1:W-:Y:S01]  /*6700*/  STS.128 [R74+0x10], R4 ;  /* 0x000010044a007388 */ /* 0x0003e20000000c00 */
[----:B------:R-:W-:Y:S01]  /*6710*/  FMUL R13, R33, R17 ;  /* 0x00000011210d7220 */ /* 0x000fe20000400000 */
[----:B------:R-:W-:Y:S01]  /*6720*/  FFMA R10, R35, R50, R10 ;  /* 0x00000032230a7223 */ /* 0x000fe2000000000a */
[----:B------:R-:W-:Y:S01]  /*6730*/  FMUL R14, R33, R18 ;  /* 0x00000012210e7220 */ /* 0x000fe20000400000 */
[----:B------:R-:W-:Y:S01]  /*6740*/  FFMA R11, R35, R51, R15 ;  /* 0x00000033230b7223 */ /* 0x000fe2000000000f */
[----:B------:R-:W-:Y:S01]  /*6750*/  FMUL R19, R33, R19 ;  /* 0x0000001321137220 */ /* 0x000fe20000400000 */
[C---:B------:R-:W-:Y:S01]  /*6760*/  FFMA R12, R35.reuse, R52, R12 ;  /* 0x00000034230c7223 */ /* 0x040fe2000000000c */
[C---:B------:R-:W-:Y:S01]  /*6770*/  FFMA R13, R35.reuse, R53, R13 ;  /* 0x00000035230d7223 */ /* 0x040fe2000000000d */
[C---:B------:R-:W-:Y:S01]  /*6780*/  FFMA R14, R35.reuse, R54, R14 ;  /* 0x00000036230e7223 */ /* 0x040fe2000000000e */
[----:B------:R1:W-:Y:S01]  /*6790*/  STS.128 [R73+0x20], R8 ;  /* 0x0000200849007388 */ /* 0x0003e20000000c00 */
[----:B------:R-:W-:Y:S05]  /*67a0*/  FFMA R15, R35, R55, R19 ;  /* 0x00000037230f7223 */ /* 0x000fea0000000013 */
[----:B------:R1:W-:Y:S01]  /*67b0*/  STS.128 [R81+0x30], R12 ;  /* 0x0000300c51007388 */ /* 0x0003e20000000c00 */
[----:B------:R-:W-:Y:S01]  /*67c0*/  @!PT LDS RZ, [RZ] ;  /* 0x00000000fffff984 */ /* 0x000fe20000000800 */
[----:B------:R-:W-:Y:S01]  /*67d0*/  @!PT LDS RZ, [RZ] ;  /* 0x00000000fffff984 */ /* 0x000fe20000000800 */
[----:B------:R-:W-:Y:S01]  /*67e0*/  @!PT LDS RZ, [RZ] ;  /* 0x00000000fffff984 */ /* 0x000fe20000000800 */
[----:B------:R-:W-:Y:S01]  /*67f0*/  @!PT LDS RZ, [RZ] ;  /* 0x00000000fffff984 */ /* 0x000fe20000000800 */
[----:B------:R2:W-:Y:S06]  /*6800*/  MEMBAR.ALL.CTA ;  /* 0x0000000000007992 */ /* 0x0005ec0000008000 */
[----:B--2---:R-:W2:Y:S02]  /*6810*/  FENCE.VIEW.ASYNC.S ;  /* 0x00000000000073c6 */ /* 0x004ea40000000000 */
[----:B--2---:R-:W-:Y:S06]  /*6820*/  BAR.SYNC.DEFER_BLOCKING 0x1, 0x80 ;  /* 0x0042000000007b1d */ /* 0x004fec0000010000 */
[----:B------:R-:W-:Y:S05]  /*6830*/  @P0 BRA `(.L_x_106) ;  /* 0x0000000000280947 */ /* 0x000fea0003800000 */
[----:B------:R-:W-:Y:S02]  /*6840*/  UIADD3 UR4, UPT, UPT, UR36, 0x200, URZ ;  /* 0x0000020024047890 */ /* 0x000fe4000fffe0ff */
[----:B------:R-:W-:Y:S01]  /*6850*/  UIADD3 UR6, UP0, UPT, UR50, 0x680, URZ ;  /* 0x0000068032067890 */ /* 0x000fe2000ff1e0ff */
[----:B------:R-:W-:Y:S03]  /*6860*/  UMOV UR43, UR52 ;  /* 0x00000034002b7c82 */ /* 0x000fe60008000000 */
[----:B------:R-:W-:Y:S01]  /*6870*/  MOV R69, UR4 ;  /* 0x0000000400457c02 */ /* 0x000fe20008000f00 */
[----:B------:R-:W-:Y:S03]  /*6880*/  UIADD3.X UR7, UPT, UPT, URZ, UR51, URZ, UP0, !UPT ;  /* 0x00000033ff077290 */ /* 0x000fe600087fe4ff */
[----:B------:R-:W-:Y:S11]  /*6890*/  R2UR UR40, R69 ;  /* 0x00000000452872ca */ /* 0x000ff600000e0000 */
[----:B------:R-:W-:Y:S02]  /*68a0*/  @!UPT UIADD3 URZ, UPT, UPT, URZ, URZ, URZ ;  /* 0x000000fffffff290 */ /* 0x000fe4000fffe0ff */
[----:B------:R2:W-:Y:S01]  /*68b0*/  UTMASTG.3D [UR40], [UR6] ;  /* 0x00000028060073b5 */ /* 0x0005e20008010000 */
[----:B------:R0:W-:Y:S01]  /*68c0*/  UTMACMDFLUSH ;  /* 0x00000000000079b7 */ /* 0x0001e20000000000 */
[----:B--2---:R-:W-:Y:S04]  /*68d0*/  DEPBAR.LE SB0, 0x1 ;  /* 0x000080400000791a */ /* 0x004fe80000000000 */
.L_x_106:
[----:B------:R-:W-:Y:S05]  /*68e0*/  BSYNC.RECONVERGENT B0 ;  /* 0x0000000000007941 */ /* 0x000fea0003800200 */
.L_x_105:
[----:B------:R-:W-:Y:S01]  /*68f0*/  BAR.SYNC.DEFER_BLOCKING 0x1, 0x80 ;  /* 0x0042000000007b1d */ /* 0x000fe20000010000 */
[----:B------:R-:W-:Y:S01]  /*6900*/  ISETP.NE.AND P1, PT, R82, RZ, PT ;  /* 0x000000ff5200720c */ /* 0x000fe20003f25270 */
[----:B------:R-:W-:Y:S01]  /*6910*/  UISETP.NE.AND UP0, UPT, UR48, URZ, UPT ;  /* 0x000000ff3000728c */ /* 0x000fe2000bf05270 */
[----:B------:R-:W-:Y:S11]  /*6920*/  LEA R2, R84, UR36, 0x3 ;  /* 0x0000002454027c11 */ /* 0x000ff6000f8e18ff */
[----:B------:R-:W-:Y:S01]  /*6930*/  @P1 SHF.L.U32 R3, RZ, 0x1f, RZ ;  /* 0x0000001fff031819 */ /* 0x000fe200000006ff */
[----:B------:R-:W-:Y:S06]  /*6940*/  BRA.U !UP0, `(.L_x_107) ;  /* 0x0000000108247547 */ /* 0x000fec000b800000 */
[----:B-1----:R-:W-:Y:S01]  /*6950*/  IMAD.U32 R4, RZ, RZ, UR53 ;  /* 0x00000035ff047e24 */ /* 0x002fe2000f8e00ff */
[----:B------:R-:W-:Y:S01]  /*6960*/  MOV R0, UR37 ;  /* 0x0000002500007c02 */ /* 0x000fe20008000f00 */
[----:B------:R-:W-:Y:S03]  /*6970*/  UIADD3 UR53, UPT, UPT, UR53, 0x1, URZ ;  /* 0x0000000135357890 */ /* 0x000fe6000fffe0ff */
[----:B------:R-:W-:Y:S01]  /*6980*/  @P1 LEA R4, R4, UR36, 0x3 ;  /* 0x0000002404041c11 */ /* 0x000fe2000f8e18ff */
[----:B------:R-:W-:Y:S04]  /*6990*/  UISETP.NE.AND UP0, UPT, UR53, 0x4, UPT ;  /* 0x000000043500788c */ /* 0x000fe8000bf05270 */
[----:B------:R-:W-:Y:S01]  /*69a0*/  @P1 VIADD R4, R4, 0x50 ;  /* 0x0000005004041836 */ /* 0x000fe20000000000 */
[----:B------:R-:W-:Y:S04]  /*69b0*/  USEL UR53, UR53, URZ, UP0 ;  /* 0x000000ff35357287 */ /* 0x000fe80008000000 */
[----:B------:R-:W-:Y:S04]  /*69c0*/  @P1 PRMT R0, R0, 0x654, R4 ;  /* 0x0000065400001816 */ /* 0x000fe80000000004 */
[----:B------:R2:W-:Y:S04]  /*69d0*/  @P1 SYNCS.ARRIVE.TRANS64.RED.A1T0 RZ, [R0+URZ], RZ ;  /* 0x000000ff00ff19a7 */ /* 0x0005e800081004ff */
.L_x_107:
[----:B------:R-:W4:Y:S01]  /*69e0*/  @P1 SYNCS.PHASECHK.TRANS64.TRYWAIT P0, [R2+URZ+0x30], R3 ;  /* 0x00003003020015a7 */ /* 0x000f2200080011ff */
[----:B------:R-:W-:Y:S01]  /*69f0*/  BSSY B1, `(.L_x_108) ;  /* 0x0000016000017945 */ /* 0x000fe20003800000 */
[----:B----4-:R-:W-:Y:S03]  /*6a00*/  @P1 SEL R85, RZ, 0x1, !P0 ;  /* 0x00000001ff551807 */ /* 0x010fe60004000000 */
[----:B------:R-:W-:Y:S05]  /*6a10*/  @!P1 BRA `(.L_x_109) ;  /* 0x00000000004c9947 */ /* 0x000fea0003800000 */
[----:B------:R-:W-:Y:S01]  /*6a20*/  ISETP.NE.AND P0, PT, R85, RZ, PT ;  /* 0x000000ff5500720c */ /* 0x000fe20003f05270 */
[----:B------:R-:W-:Y:S01]  /*6a30*/  BSSY B0, `(.L_x_110) ;  /* 0x000000b000007945 */ /* 0x000fe20003800000 */
[----:B------:R-:W-:Y:S11]  /*6a40*/  ISETP.NE.AND P1, PT, R86, RZ, PT ;  /* 0x000000ff5600720c */ /* 0x000ff60003f25270 */
[----:B------:R-:W-:Y:S02]  /*6a50*/  @!UPT UIADD3 URZ, UPT, UPT, URZ, URZ, URZ ;  /* 0x000000fffffff290 */ /* 0x000fe4000fffe0ff */
[C---:B-1----:R-:W-:Y:S01]  /*6a60*/  @P1 IMAD R6, R84.reuse, 0x2000, R75 ;  /* 0x0000200054061824 */ /* 0x042fe200078e024b */
[C---:B------:R-:W-:Y:S01]  /*6a70*/  @P1 LEA R4, R84.reuse, R73, 0xd ;  /* 0x0000004954041211 */ /* 0x040fe200078e68ff */
[C---:B------:R-:W-:Y:S02]  /*6a80*/  @P1 IMAD R5, R84.reuse, 0x2000, R74 ;  /* 0x0000200054051824 */ /* 0x040fe400078e024a */
[----:B------:R-:W-:Y:S01]  /*6a90*/  @P1 IMAD R3, R84, 0x2000, R81 ;  /* 0x0000200054031824 */ /* 0x000fe200078e0251 */
[----:B------:R-:W-:Y:S06]  /*6aa0*/  @P0 BRA `(.L_x_111) ;  /* 0x00000000000c0947 */ /* 0x000fec0003800000 */
[----:B--2---:R-:W-:Y:S04]  /*6ab0*/  SHF.L.U32 R0, RZ, 0x1f, RZ ;  /* 0x0000001fff007819 */ /* 0x004fe800000006ff */
[----:B------:R-:W1:Y:S02]  /*6ac0*/  SYNCS.PHASECHK.TRANS64.TRYWAIT P0, [R2+URZ+0x30], R0 ;  /* 0x00003000020075a7 */ /* 0x000e6400080011ff */
[----:B-1----:R-:W-:Y:S05]  /*6ad0*/  @!P0 BRA `(.L_x_112) ;  /* 0x0000004000988947 */ /* 0x002fea0003800000 */
.L_x_111:
[----:B------:R-:W-:Y:S05]  /*6ae0*/  BSYNC B0 ;  /* 0x0000000000007941 */ /* 0x000fea0003800000 */
.L_x_110:
[----:B------:R-:W-:Y:S02]  /*6af0*/  ISETP.NE.AND P0, PT, R86, RZ, PT ;  /* 0x000000ff5600720c */ /* 0x000fe40003f05270 */
[----:B------:R-:W-:Y:S11]  /*6b00*/  IADD3 R84, PT, PT, R84, 0x1, RZ ;  /* 0x0000000154547810 */ /* 0x000ff60007ffe0ff */
[----:B------:R4:W1:Y:S04]  /*6b10*/  @P0 LDS.128 R40, [R6] ;  /* 0x0000000006280984 */ /* 0x0008680000000c00 */
[----:B------:R4:W1:Y:S04]  /*6b20*/  @P0 LDS.128 R44, [R5+0x10] ;  /* 0x00001000052c0984 */ /* 0x0008680000000c00 */
[----:B------:R4:W1:Y:S04]  /*6b30*/  @P0 LDS.128 R48, [R4+0x20] ;  /* 0x0000200004300984 */ /* 0x0008680000000c00 */
[----:B------:R4:W1:Y:S02]  /*6b40*/  @P0 LDS.128 R52, [R3+0x30] ;  /* 0x0000300003340984 */ /* 0x0008640000000c00 */
.L_x_109:
[----:B------:R-:W-:Y:S05]  /*6b50*/  BSYNC B1 ;  /* 0x0000000000017941 */ /* 0x000fea0003800000 */
.L_x_108:
[----:B-12---:R-:W-:Y:S05]  /*6b60*/  VIADD R0, R34, 0x10 ;  /* 0x0000001022007836 */ /* 0x006fea0000000000 */
[----:B------:R-:W-:Y:S04]  /*6b70*/  SHF.R.U32.HI R0, RZ, 0x15, R0 ;  /* 0x00000015ff007819 */ /* 0x000fe80000011600 */
[----:B------:R-:W-:Y:S11]  /*6b80*/  LOP3.LUT P0, RZ, R0, 0x3, R68, 0x48, !PT ;  /* 0x0000000300ff7812 */ /* 0x000ff60007804844 */
[----:B------:R-:W-:Y:S02]  /*6b90*/  @!UPT UIADD3 URZ, UPT, UPT, URZ, URZ, URZ ;  /* 0x000000fffffff290 */ /* 0x000fe4000fffe0ff */
[----:B------:R-:W-:Y:S05]  /*6ba0*/  @!P0 BRA `(.L_x_113) ;  /* 0x0000000000408947 */ /* 0x000fea0003800000 */
[----:B------:R-:W1:Y:S01]  /*6bb0*/  LDCU.64 UR8, c[0x4][0x70] ;  /* 0x01000e00ff0877ac */ /* 0x000e620008000a00 */
[----:B----4-:R-:W-:Y:S01]  /*6bc0*/  MOV R3, 0x0 ;  /* 0x0000000000037802 */ /* 0x010fe20000000f00 */
[----:B------:R-:W-:Y:S02]  /*6bd0*/  HFMA2 R12, -RZ, RZ, 0, 5.9604644775390625e-08 ;  /* 0x00000001ff0c7431 */ /* 0x000fe400000001ff */
[----:B------:R-:W-:Y:S02]  /*6be0*/  IMAD.MOV.U32 R8, RZ, RZ, 0x192 ;  /* 0x00000192ff087424 */ /* 0x000fe400078e00ff */
[----:B------:R-:W-:Y:S01]  /*6bf0*/  IMAD.MOV.U32 R13, RZ, RZ, RZ ;  /* 0x000000ffff0d7224 */ /* 0x000fe200078e00ff */
[----:B------:R-:W2:Y:S01]  /*6c00*/  LDCU.64 UR6, c[0x4][0x78] ;  /* 0x01000f00ff0677ac */ /* 0x000ea20008000a00 */
[----:B------:R-:W4:Y:S01]  /*6c10*/  LDC.64 R2, c[0x4][R3] ;  /* 0x0100000003027b82 */ /* 0x000f220000000a00 */
[----:B------:R-:W5:Y:S01]  /*6c20*/  LDCU.64 UR4, c[0x4][0x10] ;  /* 0x01000200ff0477ac */ /* 0x000f620008000a00 */
[----:B-1----:R-:W-:Y:S01]  /*6c30*/  MOV R5, UR9 ;  /* 0x0000000900057c02 */ /* 0x002fe20008000f00 */
[----:B------:R-:W-:Y:S01]  /*6c40*/  IMAD.U32 R4, RZ, RZ, UR8 ;  /* 0x00000008ff047e24 */ /* 0x000fe2000f8e00ff */
[----:B--2---:R-:W-:Y:S01]  /*6c50*/  MOV R7, UR7 ;  /* 0x0000000700077c02 */ /* 0x004fe20008000f00 */
[----:B------:R-:W-:Y:S01]  /*6c60*/  IMAD.U32 R6, RZ, RZ, UR6 ;  /* 0x00000006ff067e24 */ /* 0x000fe2000f8e00ff */
[----:B-----5:R-:W-:Y:S01]  /*6c70*/  MOV R11, UR5 ;  /* 0x00000005000b7c02 */ /* 0x020fe20008000f00 */
[----:B------:R-:W-:Y:S02]  /*6c80*/  IMAD.U32 R10, RZ, RZ, UR4 ;  /* 0x00000004ff0a7e24 */ /* 0x000fe4000f8e00ff */
[----:B------:R-:W-:Y:S07]  /*6c90*/  LEPC R20, `(.L_x_113) ;  /* 0x000000001014794e */ /* 0x000fee0000000000 */
[----:B---34-:R-:W-:Y:S05]  /*6ca0*/  CALL.ABS.NOINC R2 ;  /* 0x0000000002007343 */ /* 0x018fea0003c00000 */
.L_x_113:
[----:B------:R-:W-:Y:S05]  /*6cb0*/  WARPSYNC.ALL ;  /* 0x0000000000007948 */ /* 0x000fea0003800000 */
[----:B------:R-:W-:Y:S01]  /*6cc0*/  R2UR UR4, R34 ;  /* 0x00000000220472ca */ /* 0x000fe200000e0000 */
[----:B------:R-:W-:Y:S01]  /*6cd0*/  BSSY.RECONVERGENT B0, `(.L_x_114) ;  /* 0x0000040000007945 */ /* 0x000fe20003800200 */
[----:B------:R-:W-:Y:S02]  /*6ce0*/  ISETP.NE.AND P6, PT, R82, RZ, PT ;  /* 0x000000ff5200720c */ /* 0x000fe40003fc5270 */
[----:B------:R-:W-:Y:S02]  /*6cf0*/  ISETP.NE.AND P0, PT, R77, RZ, PT ;  /* 0x000000ff4d00720c */ /* 0x000fe40003f05270 */
[----:B------:R-:W-:Y:S07]  /*6d00*/  MOV R20, UR53 ;  /* 0x0000003500147c02 */ /* 0x000fee0008000f00 */
[----:B----4-:R-:W1:Y:S02]  /*6d10*/  LDTM.x16 R4, tmem[UR4+0x10] ;  /* 0x00001004000479ee */ /* 0x010e640008240000 */
[----:B------:R-:W-:Y:S01]  /*6d20*/  @P6 LEA R20, R20, UR36, 0x3 ;  /* 0x0000002414146c11 */ /* 0x000fe2000f8e18ff */
[C---:B-1----:R-:W-:Y:S01]  /*6d30*/  FMUL R0, R33.reuse, R4 ;  /* 0x0000000421007220 */ /* 0x042fe20000400000 */
        /* <DEDUP_REMOVED lines=33> */
[----:B------:R-:W-:Y:S01]  /*6f50*/  FFMA R15, R35, R55, R19 ;  /* 0x00000037230f7223 */ /* 0x000fe20000000013 */
[----:B------:R-:W-:Y:S02]  /*6f60*/  MOV R16, UR37 ;  /* 0x0000002500107c02 */ /* 0x000fe40008000f00 */
[----:B------:R-:W-:Y:S02]  /*6f70*/  @P6 IADD3 R17, PT, PT, R20, 0x50, RZ ;  /* 0x0000005014116810 */ /* 0x000fe40007ffe0ff */
[----:B------:R1:W-:Y:S01]  /*6f80*/  STS.128 [R81+0x2030], R12 ;  /* 0x0020300c51007388 */ /* 0x0003e20000000c00 */
[----:B------:R-:W-:Y:S02]  /*6f90*/  LEA R0, R84, UR36, 0x3 ;  /* 0x0000002454007c11 */ /* 0x000fe4000f8e18ff */
[----:B------:R-:W-:Y:S01]  /*6fa0*/  @P6 PRMT R16, R16, 0x654, R17 ;  /* 0x0000065410106816 */ /* 0x000fe20000000011 */
[----:B------:R-:W-:Y:S01]  /*6fb0*/  @!PT LDS RZ, [RZ] ;  /* 0x00000000fffff984 */ /* 0x000fe20000000800 */
[----:B------:R-:W-:Y:S01]  /*6fc0*/  @!PT LDS RZ, [RZ] ;  /* 0x00000000fffff984 */ /* 0x000fe20000000800 */
[----:B------:R-:W-:Y:S01]  /*6fd0*/  @!PT LDS RZ, [RZ] ;  /* 0x00000000fffff984 */ /* 0x000fe20000000800 */
[----:B------:R-:W-:Y:S01]  /*6fe0*/  @!PT LDS RZ, [RZ] ;  /* 0x00000000fffff984 */ /* 0x000fe20000000800 */
[----:B------:R2:W-:Y:S06]  /*6ff0*/  MEMBAR.ALL.CTA ;  /* 0x0000000000007992 */ /* 0x0005ec0000008000 */
[----:B--2---:R-:W2:Y:S01]  /*7000*/  FENCE.VIEW.ASYNC.S ;  /* 0x00000000000073c6 */ /* 0x004ea20000000000 */
[----:B------:R-:W-:Y:S01]  /*7010*/  @P6 SHF.L.U32 R2, RZ, 0x1f, RZ ;  /* 0x0000001fff026819 */ /* 0x000fe200000006ff */
[----:B--2---:R-:W-:Y:S06]  /*7020*/  BAR.SYNC.DEFER_BLOCKING 0x1, 0x80 ;  /* 0x0042000000007b1d */ /* 0x004fec0000010000 */
[----:B------:R-:W-:Y:S05]  /*7030*/  @P0 BRA `(.L_x_115) ;  /* 0x0000000000240947 */ /* 0x000fea0003800000 */
[----:B------:R-:W-:Y:S02]  /*7040*/  UIADD3 UR8, UP0, UPT, UR50, 0x680, URZ ;  /* 0x0000068032087890 */ /* 0x000fe4000ff1e0ff */
[----:B------:R-:W-:Y:S02]  /*7050*/  UIADD3 UR5, UPT, UPT, UR41, 0x10, URZ ;  /* 0x0000001029057890 */ /* 0x000fe4000fffe0ff */
[----:B------:R-:W-:Y:S02]  /*7060*/  UIADD3 UR4, UPT, UPT, UR36, 0x2200, URZ ;  /* 0x0000220024047890 */ /* 0x000fe4000fffe0ff */
[----:B------:R-:W-:Y:S01]  /*7070*/  UIADD3.X UR9, UPT, UPT, URZ, UR51, URZ, UP0, !UPT ;  /* 0x00000033ff097290 */ /* 0x000fe200087fe4ff */
[----:B------:R-:W-:Y:S01]  /*7080*/  UMOV UR6, UR42 ;  /* 0x0000002a00067c82 */ /* 0x000fe20008000000 */
[----:B------:R-:W-:Y:S07]  /*7090*/  UMOV UR7, UR52 ;  /* 0x0000003400077c82 */ /* 0x000fee0008000000 */
[----:B------:R2:W-:Y:S01]  /*70a0*/  UTMASTG.3D [UR4], [UR8] ;  /* 0x00000004080073b5 */ /* 0x0005e20008010000 */
[----:B------:R0:W-:Y:S01]  /*70b0*/  UTMACMDFLUSH ;  /* 0x00000000000079b7 */ /* 0x0001e20000000000 */
[----:B--2---:R-:W-:Y:S04]  /*70c0*/  DEPBAR.LE SB0, 0x1 ;  /* 0x000080400000791a */ /* 0x004fe80000000000 */
.L_x_115:
[----:B------:R-:W-:Y:S05]  /*70d0*/  BSYNC.RECONVERGENT B0 ;  /* 0x0000000000007941 */ /* 0x000fea0003800200 */
.L_x_114:
[----:B------:R-:W-:Y:S01]  /*70e0*/  BAR.SYNC.DEFER_BLOCKING 0x1, 0x80 ;  /* 0x0042000000007b1d */ /* 0x000fe20000010000 */
[----:B------:R-:W-:Y:S04]  /*70f0*/  UIADD3 UR40, UPT, UPT, UR53, 0x1, URZ ;  /* 0x0000000135287890 */ /* 0x000fe8000fffe0ff */
[----:B------:R-:W-:Y:S04]  /*7100*/  UISETP.NE.AND UP0, UPT, UR40, 0x4, UPT ;  /* 0x000000042800788c */ /* 0x000fe8000bf05270 */
[----:B------:R-:W-:Y:S01]  /*7110*/  USEL UR40, UR40, URZ, UP0 ;  /* 0x000000ff28287287 */ /* 0x000fe20008000000 */
[----:B------:R2:W-:Y:S01]  /*7120*/  @P6 SYNCS.ARRIVE.TRANS64.RED.A1T0 RZ, [R16+URZ], RZ ;  /* 0x000000ff10ff69a7 */ /* 0x0005e200081004ff */
[----:B------:R-:W-:Y:S01]  /*7130*/  BSSY B1, `(.L_x_116) ;  /* 0x0000017000017945 */ /* 0x000fe20003800000 */
[----:B------:R-:W4:Y:S02]  /*7140*/  @P6 SYNCS.PHASECHK.TRANS64.TRYWAIT P0, [R0+URZ+0x30], R2 ;  /* 0x00003002000065a7 */ /* 0x000f2400080011ff */
[----:B----4-:R-:W-:Y:S01]  /*7150*/  @P6 SEL R85, RZ, 0x1, !P0 ;  /* 0x00000001ff556807 */ /* 0x010fe20004000000 */
[----:B--2---:R-:W-:Y:S06]  /*7160*/  @!P6 BRA `(.L_x_117) ;  /* 0x00000000004ce947 */ /* 0x004fec0003800000 */
        /* <DEDUP_REMOVED lines=9> */
[----:B------:R-:W-:Y:S04]  /*7200*/  SHF.L.U32 R6, RZ, 0x1f, RZ ;  /* 0x0000001fff067819 */ /* 0x000fe800000006ff */
[----:B------:R-:W1:Y:S02]  /*7210*/  SYNCS.PHASECHK.TRANS64.TRYWAIT P0, [R0+URZ+0x30], R6 ;  /* 0x00003006000075a7 */ /* 0x000e6400080011ff */
[----:B-1----:R-:W-:Y:S05]  /*7220*/  @!P0 BRA `(.L_x_120) ;  /* 0x0000003800d88947 */ /* 0x002fea0003800000 */
.L_x_119:
[----:B------:R-:W-:Y:S05]  /*7230*/  BSYNC B0 ;  /* 0x0000000000007941 */ /* 0x000fea0003800000 */
.L_x_118:
[----:B------:R-:W-:Y:S02]  /*7240*/  ISETP.NE.AND P0, PT, R86, RZ, PT ;  /* 0x000000ff5600720c */ /* 0x000fe40003f05270 */
[----:B------:R-:W-:Y:S11]  /*7250*/  IADD3 R84, PT, PT, R84, 0x1, RZ ;  /* 0x0000000154547810 */ /* 0x000ff60007ffe0ff */
[----:B------:R2:W4:Y:S04]  /*7260*/  @P0 LDS.128 R40, [R5] ;  /* 0x0000000005280984 */ /* 0x0005280000000c00 */
[----:B------:R2:W1:Y:S04]  /*7270*/  @P0 LDS.128 R44, [R4+0x10] ;  /* 0x00001000042c0984 */ /* 0x0004680000000c00 */
[----:B------:R2:W1:Y:S04]  /*7280*/  @P0 LDS.128 R48, [R3+0x20] ;  /* 0x0000200003300984 */ /* 0x0004680000000c00 */
[----:B------:R2:W1:Y:S02]  /*7290*/  @P0 LDS.128 R52, [R2+0x30] ;  /* 0x0000300002340984 */ /* 0x0004640000000c00 */
.L_x_117:
[----:B------:R-:W-:Y:S05]  /*72a0*/  BSYNC B1 ;  /* 0x0000000000017941 */ /* 0x000fea0003800000 */
.L_x_116:
[----:B-1----:R-:W-:Y:S05]  /*72b0*/  VIADD R0, R34, 0x20 ;  /* 0x0000002022007836 */ /* 0x002fea0000000000 */
[----:B------:R-:W-:Y:S04]  /*72c0*/  SHF.R.U32.HI R0, RZ, 0x15, R0 ;  /* 0x00000015ff007819 */ /* 0x000fe80000011600 */
[----:B------:R-:W-:Y:S11]  /*72d0*/  LOP3.LUT P0, RZ, R0, 0x3, R68, 0x48, !PT ;  /* 0x0000000300ff7812 */ /* 0x000ff60007804844 */
[----:B------:R-:W-:Y:S02]  /*72e0*/  @!UPT UIADD3 URZ, UPT, UPT, URZ, URZ, URZ ;  /* 0x000000fffffff290 */ /* 0x000fe4000fffe0ff */
[----:B------:R-:W-:Y:S05]  /*72f0*/  @!P0 BRA `(.L_x_121) ;  /* 0x0000000000408947 */ /* 0x000fea0003800000 */
[----:B------:R-:W1:Y:S01]  /*7300*/  LDCU.64 UR8, c[0x4][0x70] ;  /* 0x01000e00ff0877ac */ /* 0x000e620008000a00 */
[----:B--2---:R-:W-:Y:S01]  /*7310*/  MOV R3, 0x0 ;  /* 0x0000000000037802 */ /* 0x004fe20000000f00 */
[----:B------:R-:W-:Y:S02]  /*7320*/  HFMA2 R12, -RZ, RZ, 0, 5.9604644775390625e-08 ;  /* 0x00000001ff0c7431 */ /* 0x000fe400000001ff */
[----:B------:R-:W-:Y:S02]  /*7330*/  IMAD.MOV.U32 R8, RZ, RZ, 0x192 ;  /* 0x00000192ff087424 */ /* 0x000fe400078e00ff */
[----:B------:R-:W-:Y:S01]  /*7340*/  IMAD.MOV.U32 R13, RZ, RZ, RZ ;  /* 0x000000ffff0d7224 */ /* 0x000fe200078e00ff */
[----:B------:R-:W2:Y:S01]  /*7350*/  LDCU.64 UR6, c[0x4][0x78] ;  /* 0x01000f00ff0677ac */ /* 0x000ea20008000a00 */
[----:B------:R-:W3:Y:S01]  /*7360*/  LDC.64 R2, c[0x4][R3] ;  /* 0x0100000003027b82 */ /* 0x000ee20000000a00 */
        /* <DEDUP_REMOVED lines=9> */
.L_x_121:
[----:B------:R-:W-:Y:S05]  /*7400*/  WARPSYNC.ALL ;  /* 0x0000000000007948 */ /* 0x000fea0003800000 */
[----:B------:R-:W-:Y:S01]  /*7410*/  R2UR UR4, R34 ;  /* 0x00000000220472ca */ /* 0x000fe200000e0000 */
[----:B------:R-:W-:Y:S01]  /*7420*/  BSSY.RECONVERGENT B0, `(.L_x_122) ;  /* 0x0000040000007945 */ /* 0x000fe20003800200 */
[----:B------:R-:W-:Y:S02]  /*7430*/  ISETP.NE.AND P6, PT, R82, RZ, PT ;  /* 0x000000ff5200720c */ /* 0x000fe40003fc5270 */
[----:B------:R-:W-:Y:S02]  /*7440*/  ISETP.NE.AND P0, PT, R77, RZ, PT ;  /* 0x000000ff4d00720c */ /* 0x000fe40003f05270 */
[----:B------:R-:W-:Y:S07]  /*7450*/  MOV R20, UR40 ;  /* 0x0000002800147c02 */ /* 0x000fee0008000f00 */
[----:B--2---:R-:W1:Y:S02]  /*7460*/  LDTM.x16 R4, tmem[UR4+0x20] ;  /* 0x00002004000479ee */ /* 0x004e640008240000 */
[----:B------:R-:W-:Y:S01]  /*7470*/  @P6 LEA R20, R20, UR36, 0x3 ;  /* 0x0000002414146c11 */ /* 0x000fe2000f8e18ff */
[C---:B-1----:R-:W-:Y:S01]  /*7480*/  FMUL R0, R33.reuse, R4 ;  /* 0x0000000421007220 */ /* 0x042fe20000400000 */
[C---:B------:R-:W-:Y:S01]  /*7490*/  FMUL R2, R33.reuse, R5 ;  /* 0x0000000521027220 */ /* 0x040fe20000400000 */
[C---:B------:R-:W-:Y:S01]  /*74a0*/  FMUL R3, R33.reuse, R6 ;  /* 0x0000000621037220 */ /* 0x040fe20000400000 */
[----:B------:R-:W-:Y:S01]  /*74b0*/  FMUL R7, R33, R7 ;  /* 0x0000000721077220 */ /* 0x000fe20000400000 */
[----:B----4-:R-:W-:Y:S01]  /*74c0*/  FFMA R36, R35, R40, R0 ;  /* 0x0000002823247223 */ /* 0x010fe20000000000 */
        /* <DEDUP_REMOVED lines=53> */
.L_x_123:
[----:B------:R-:W-:Y:S05]  /*7820*/  BSYNC.RECONVERGENT B0 ;  /* 0x0000000000007941 */ /* 0x000fea0003800200 */
.L_x_122:
[----:B------:R-:W-:Y:S01]  /*7830*/  BAR.SYNC.DEFER_BLOCKING 0x1, 0x80 ;  /* 0x0042000000007b1d */ /* 0x000fe20000010000 */
[----:B------:R-:W-:Y:S01]  /*7840*/  UIADD3 UR43, UPT, UPT, UR40, 0x1, URZ ;  /* 0x00000001282b7890 */ /* 0x000fe2000fffe0ff */
[----:B------:R-:W-:Y:S03]  /*7850*/  HFMA2 R87, -RZ, RZ, 0, 0 ;  /* 0x00000000ff577431 */ /* 0x000fe600000001ff */
        /* <DEDUP_REMOVED lines=19> */
.L_x_127:
[----:B------:R-:W-:Y:S05]  /*7990*/  BSYNC B0 ;  /* 0x0000000000007941 */ /* 0x000fea0003800000 */
.L_x_126:
[----:B------:R-:W-:Y:S01]  /*79a0*/  ISETP.NE.AND P0, PT, R86, RZ, PT ;  /* 0x000000ff5600720c */ /* 0x000fe20003f05270 */
[----:B------:R-:W-:Y:S11]  /*79b0*/  VIADD R84, R84, 0x1 ;  /* 0x0000000154547836 */ /* 0x000ff60000000000 */
[----:B------:R-:W-:Y:S01]  /*79c0*/  @!UPT UIADD3 URZ, UPT, UPT, URZ, URZ, URZ ;  /* 0x000000fffffff290 */ /* 0x000fe2000fffe0ff */
[----:B------:R2:W4:Y:S04]  /*79d0*/  @P0 LDS.128 R40, [R5] ;  /* 0x0000000005280984 */ /* 0x0005280000000c00 */
[----:B------:R2:W1:Y:S04]  /*79e0*/  @P0 LDS.128 R44, [R4+0x10] ;  /* 0x00001000042c0984 */ /* 0x0004680000000c00 */
[----:B------:R2:W1:Y:S04]  /*79f0*/  @P0 LDS.128 R48, [R3+0x20] ;  /* 0x0000200003300984 */ /* 0x0004680000000c00 */
[----:B------:R2:W1:Y:S01]  /*7a00*/  @P0 LDS.128 R52, [R2+0x30] ;  /* 0x0000300002340984 */ /* 0x0004620000000c00 */
[C---:B------:R-:W-:Y:S04]  /*7a10*/  ISETP.NE.AND P0, PT, R84.reuse, 0x4, PT ;  /* 0x000000045400780c */ /* 0x040fe80003f05270 */
[----:B------:R-:W-:Y:S02]  /*7a20*/  SEL R84, R84, RZ, P0 ;  /* 0x000000ff54547207 */ /* 0x000fe40000000000 */
[----:B------:R-:W-:Y:S02]  /*7a30*/  SEL R87, RZ, 0x1, P0 ;  /* 0x00000001ff577807 */ /* 0x000fe40000000000 */
.L_x_125:
[----:B------:R-:W-:Y:S05]  /*7a40*/  BSYNC B1 ;  /* 0x0000000000017941 */ /* 0x000fea0003800000 */
.L_x_124:
        /* <DEDUP_REMOVED lines=21> */
.L_x_129:
        /* <DEDUP_REMOVED lines=54> */
[----:B------:R-:W-:Y:S01]  /*7f00*/  @P6 SHF.L.U32 R2, R87, 0x1f, RZ ;  /* 0x0000001f57026819 */ /* 0x000fe200000006ff */
        /* <DEDUP_REMOVED lines=11> */
.L_x_131:
[----:B------:R-:W-:Y:S05]  /*7fc0*/  BSYNC.RECONVERGENT B0 ;  /* 0x0000000000007941 */ /* 0x000fea0003800200 */
.L_x_130:
        /* <DEDUP_REMOVED lines=18> */
[----:B------:R-:W-:Y:S04]  /*80f0*/  SHF.L.U32 R6, R87, 0x1f, RZ ;  /* 0x0000001f57067819 */ /* 0x000fe800000006ff */
[----:B------:R-:W1:Y:S02]  /*8100*/  SYNCS.PHASECHK.TRANS64.TRYWAIT P0, [R0+URZ+0x30], R6 ;  /* 0x00003006000075a7 */ /* 0x000e6400080011ff */
[----:B-1----:R-:W-:Y:S05]  /*8110*/  @!P0 BRA `(.L_x_136) ;  /* 0x0000002c00448947 */ /* 0x002fea0003800000 */
.L_x_135:
[----:B------:R-:W-:Y:S05]  /*8120*/  BSYNC B0 ;  /* 0x0000000000007941 */ /* 0x000fea0003800000 */
.L_x_134:
[----:B------:R-:W-:Y:S01]  /*8130*/  ISETP.NE.AND P0, PT, R86, RZ, PT ;  /* 0x000000ff5600720c */ /* 0x000fe20003f05270 */
[----:B------:R-:W-:Y:S11]  /*8140*/  VIADD R84, R84, 0x1 ;  /* 0x0000000154547836 */ /* 0x000ff60000000000 */
[----:B------:R-:W-:Y:S01]  /*8150*/  @!UPT UIADD3 URZ, UPT, UPT, URZ, URZ, URZ ;  /* 0x000000fffffff290 */ /* 0x000fe2000fffe0ff */
[----:B------:R2:W4:Y:S04]  /*8160*/  @P0 LDS.128 R40, [R5] ;  /* 0x0000000005280984 */ /* 0x0005280000000c00 */
[----:B------:R2:W2:Y:S04]  /*8170*/  @P0 LDS.128 R44, [R4+0x10] ;  /* 0x00001000042c0984 */ /* 0x0004a80000000c00 */
[----:B------:R2:W2:Y:S04]  /*8180*/  @P0 LDS.128 R48, [R3+0x20] ;  /* 0x0000200003300984 */ /* 0x0004a80000000c00 */
[----:B------:R2:W2:Y:S01]  /*8190*/  @P0 LDS.128 R52, [R2+0x30] ;  /* 0x0000300002340984 */ /* 0x0004a20000000c00 */
[C---:B------:R-:W-:Y:S04]  /*81a0*/  ISETP.NE.AND P0, PT, R84.reuse, 0x4, PT ;  /* 0x000000045400780c */ /* 0x040fe80003f05270 */
[----:B-1----:R-:W-:Y:S02]  /*81b0*/  SEL R0, RZ, 0x1, P0 ;  /* 0x00000001ff007807 */ /* 0x002fe40000000000 */
[----:B------:R-:W-:Y:S02]  /*81c0*/  SEL R84, R84, RZ, P0 ;  /* 0x000000ff54547207 */ /* 0x000fe40000000000 */
[----:B------:R-:W-:Y:S02]  /*81d0*/  LOP3.LUT R87, R87, R0, RZ, 0x3c, !PT ;  /* 0x0000000057577212 */ /* 0x000fe400078e3cff */
.L_x_133:
[----:B------:R-:W-:Y:S05]  /*81e0*/  BSYNC B1 ;  /* 0x0000000000017941 */ /* 0x000fea0003800000 */
.L_x_132:
[----:B------:R-:W-:Y:S05]  /*81f0*/  VIADD R0, R34, 0x40 ;  /* 0x0000004022007836 */ /* 0x000fea0000000000 */
[----:B------:R-:W-:Y:S04]  /*8200*/  SHF.R.U32.HI R0, RZ, 0x15, R0 ;  /* 0x00000015ff007819 */ /* 0x000fe80000011600 */
[----:B------:R-:W-:Y:S11]  /*8210*/  LOP3.LUT P0, RZ, R0, 0x3, R68, 0x48, !PT ;  /* 0x0000000300ff7812 */ /* 0x000ff60007804844 */
[----:B------:R-:W-:Y:S02]  /*8220*/  @!UPT UIADD3 URZ, UPT, UPT, URZ, URZ, URZ ;  /* 0x000000fffffff290 */ /* 0x000fe4000fffe0ff */
[----:B------:R-:W-:Y:S05]  /*8230*/  @!P0 BRA `(.L_x_137) ;  /* 0x0000000000408947 */ /* 0x000fea0003800000 */
[----:B------:R-:W5:Y:S01]  /*8240*/  LDCU.64 UR8, c[0x4][0x70] ;  /* 0x01000e00ff0877ac */ /* 0x000f620008000a00 */
[----:B--2---:R-:W-:Y:S01]  /*8250*/  MOV R3, 0x0 ;  /* 0x0000000000037802 */ /* 0x004fe20000000f00 */
[----:B-1----:R-:W-:Y:S02]  /*8260*/  HFMA2 R12, -RZ, RZ, 0, 5.9604644775390625e-08 ;  /* 0x00000001ff0c7431 */ /* 0x002fe400000001ff */
[----:B------:R-:W-:Y:S02]  /*8270*/  IMAD.MOV.U32 R8, RZ, RZ, 0x192 ;  /* 0x00000192ff087424 */ /* 0x000fe400078e00ff */
[----:B------:R-:W-:Y:S01]  /*8280*/  IMAD.MOV.U32 R13, RZ, RZ, RZ ;  /* 0x000000ffff0d7224 */ /* 0x000fe200078e00ff */
[----:B------:R-:W1:Y:S01]  /*8290*/  LDCU.64 UR6, c[0x4][0x78] ;  /* 0x01000f00ff0677ac */ /* 0x000e620008000a00 */
[----:B------:R-:W2:Y:S01]  /*82a0*/  LDC.64 R2, c[0x4][R3] ;  /* 0x0100000003027b82 */ /* 0x000ea20000000a00 */
[----:B------:R-:W3:Y:S01]  /*82b0*/  LDCU.64 UR4, c[0x4][0x10] ;  /* 0x01000200ff0477ac */ /* 0x000ee20008000a00 */
[----:B-----5:R-:W-:Y:S01]  /*82c0*/  MOV R5, UR9 ;  /* 0x0000000900057c02 */ /* 0x020fe20008000f00 */
[----:B------:R-:W-:Y:S01]  /*82d0*/  IMAD.U32 R4, RZ, RZ, UR8 ;  /* 0x00000008ff047e24 */ /* 0x000fe2000f8e00ff */
[----:B-1----:R-:W-:Y:S01]  /*82e0*/  MOV R7, UR7 ;  /* 0x0000000700077c02 */ /* 0x002fe20008000f00 */
[----:B------:R-:W-:Y:S01]  /*82f0*/  IMAD.U32 R6, RZ, RZ, UR6 ;  /* 0x00000006ff067e24 */ /* 0x000fe2000f8e00ff */
[----:B---3--:R-:W-:Y:S01]  /*8300*/  MOV R11, UR5 ;  /* 0x00000005000b7c02 */ /* 0x008fe20008000f00 */
[----:B------:R-:W-:Y:S02]  /*8310*/  IMAD.U32 R10, RZ, RZ, UR4 ;  /* 0x00000004ff0a7e24 */ /* 0x000fe4000f8e00ff */
[----:B------:R-:W-:Y:S07]  /*8320*/  LEPC R20, `(.L_x_137) ;  /* 0x000000001014794e */ /* 0x000fee0000000000 */
[----:B--2-4-:R-:W-:Y:S05]  /*8330*/  CALL.ABS.NOINC R2 ;  /* 0x0000000002007343 */ /* 0x014fea0003c00000 */
.L_x_137:
[----:B------:R-:W-:Y:S05]  /*8340*/  WARPSYNC.ALL ;  /* 0x0000000000007948 */ /* 0x000fea0003800000 */
[----:B------:R-:W-:Y:S01]  /*8350*/  R2UR UR4, R34 ;  /* 0x00000000220472ca */ /* 0x000fe200000e0000 */
[----:B------:R-:W-:Y:S01]  /*8360*/  BSSY.RECONVERGENT B0, `(.L_x_138) ;  /* 0x0000043000007945 */ /* 0x000fe20003800200 */
[----:B------:R-:W-:Y:S02]  /*8370*/  ISETP.NE.AND P6, PT, R82, RZ, PT ;  /* 0x000000ff5200720c */ /* 0x000fe40003fc5270 */
[----:B------:R-:W-:Y:S02]  /*8380*/  ISETP.NE.AND P0, PT, R77, RZ, PT ;  /* 0x000000ff4d00720c */ /* 0x000fe40003f05270 */
[----:B------:R-:W-:Y:S07]  /*8390*/  MOV R20, UR40 ;  /* 0x0000002800147c02 */ /* 0x000fee0008000f00 */
[----:B-12---:R-:W1:Y:S02]  /*83a0*/  LDTM.x16 R4, tmem[UR4+0x40] ;  /* 0x00004004000479ee */ /* 0x006e640008240000 */
        /* <DEDUP_REMOVED lines=50> */
[----:B------:R-:W-:Y:S02]  /*86d0*/  UIADD3 UR10, UPT, UPT, UR36, 0x200, URZ ;  /* 0x00000200240a7890 */ /* 0x000fe4000fffe0ff */
[----:B------:R-:W-:Y:S02]  /*86e0*/  UIADD3 UR8, UP0, UPT, UR50, 0x680, URZ ;  /* 0x0000068032087890 */ /* 0x000fe4000ff1e0ff */
[----:B------:R-:W-:Y:S02]  /*86f0*/  UIADD3 UR5, UPT, UPT, UR41, 0x40, URZ ;  /* 0x0000004029057890 */ /* 0x000fe4000fffe0ff */
[----:B------:R-:W-:Y:S01]  /*8700*/  MOV R69, UR10 ;  /* 0x0000000a00457c02 */ /* 0x000fe20008000f00 */
[----:B------:R-:W-:Y:S01]  /*8710*/  UIADD3.X UR9, UPT, UPT, URZ, UR51, URZ, UP0, !UPT ;  /* 0x00000033ff097290 */ /* 0x000fe200087fe4ff */
[----:B------:R-:W-:Y:S02]  /*8720*/  UMOV UR6, UR42 ;  /* 0x0000002a00067c82 */ /* 0x000fe40008000000 */
[----:B------:R-:W-:Y:S01]  /*8730*/  R2UR UR4, R69 ;  /* 0x00000000450472ca */ /* 0x000fe200000e0000 */
[----:B------:R-:W-:Y:S11]  /*8740*/  UMOV UR7, UR52 ;  /* 0x0000003400077c82 */ /* 0x000ff60008000000 */
[----:B------:R-:W-:Y:S01]  /*8750*/  @!UPT UIADD3 URZ, UPT, UPT, URZ, URZ, URZ ;  /* 0x000000fffffff290 */ /* 0x000fe2000fffe0ff */
[----:B------:R2:W-:Y:S01]  /*8760*/  UTMASTG.3D [UR4], [UR8] ;  /* 0x00000004080073b5 */ /* 0x0005e20008010000 */
[----:B------:R0:W-:Y:S01]  /*8770*/  UTMACMDFLUSH ;  /* 0x00000000000079b7 */ /* 0x0001e20000000000 */
[----:B--2---:R-:W-:Y:S04]  /*8780*/  DEPBAR.LE SB0, 0x1 ;  /* 0x000080400000791a */ /* 0x004fe80000000000 */
.L_x_139:
[----:B------:R-:W-:Y:S05]  /*8790*/  BSYNC.RECONVERGENT B0 ;  /* 0x0000000000007941 */ /* 0x000fea0003800200 */
.L_x_138:
        /* <DEDUP_REMOVED lines=21> */
.L_x_143:
[----:B------:R-:W-:Y:S05]  /*88f0*/  BSYNC B0 ;  /* 0x0000000000007941 */ /* 0x000fea0003800000 */
.L_x_142:
        /* <DEDUP_REMOVED lines=11> */
.L_x_141:
[----:B------:R-:W-:Y:S05]  /*89b0*/  BSYNC B1 ;  /* 0x0000000000017941 */ /* 0x000fea0003800000 */
.L_x_140:
        /* <DEDUP_REMOVED lines=21> */
.L_x_145:
        /* <DEDUP_REMOVED lines=66> */
.L_x_147:
[----:B------:R-:W-:Y:S05]  /*8f30*/  BSYNC.RECONVERGENT B0 ;  /* 0x0000000000007941 */ /* 0x000fea0003800200 */
.L_x_146:
        /* <DEDUP_REMOVED lines=21> */
.L_x_151:
[----:B------:R-:W-:Y:S05]  /*9090*/  BSYNC B0 ;  /* 0x0000000000007941 */ /* 0x000fea0003800000 */
.L_x_150:
        /* <DEDUP_REMOVED lines=11> */
.L_x_149:
[----:B------:R-:W-:Y:S05]  /*9150*/  BSYNC B1 ;  /* 0x0000000000017941 */ /* 0x000fea0003800000 */
.L_x_148:
        /* <DEDUP_REMOVED lines=21> */
.L_x_153:
        /* <DEDUP_REMOVED lines=66> */
.L_x_155:
[----:B------:R-:W-:Y:S05]  /*96d0*/  BSYNC.RECONVERGENT B0 ;  /* 0x0000000000007941 */ /* 0x000fea0003800200 */
.L_x_154:
        /* <DEDUP_REMOVED lines=21> */
.L_x_159:
[----:B------:R-:W-:Y:S05]  /*9830*/  BSYNC B0 ;  /* 0x0000000000007941 */ /* 0x000fea0003800000 */
.L_x_158:
[----:B------:R-:W-:Y:S11]  /*9840*/  ISETP.NE.AND P0, PT, R86, RZ, PT ;  /* 0x000000ff5600720c */ /* 0x000ff60003f05270 */
[----:B------:R-:W-:Y:S02]  /*9850*/  @!UPT UIADD3 URZ, UPT, UPT, URZ, URZ, URZ ;  /* 0x000000fffffff290 */ /* 0x000fe4000fffe0ff */
[----:B------:R2:W4:Y:S04]  /*9860*/  @P0 LDS.128 R40, [R4] ;  /* 0x0000000004280984 */ /* 0x0005280000000c00 */
[----:B------:R2:W1:Y:S04]  /*9870*/  @P0 LDS.128 R44, [R3+0x10] ;  /* 0x00001000032c0984 */ /* 0x0004680000000c00 */
[----:B------:R2:W1:Y:S04]  /*9880*/  @P0 LDS.128 R48, [R2+0x20] ;  /* 0x0000200002300984 */ /* 0x0004680000000c00 */
[----:B------:R2:W1:Y:S02]  /*9890*/  @P0 LDS.128 R52, [R84+0x30] ;  /* 0x0000300054340984 */ /* 0x0004640000000c00 */
.L_x_157:
[----:B------:R-:W-:Y:S05]  /*98a0*/  BSYNC B1 ;  /* 0x0000000000017941 */ /* 0x000fea0003800000 */
.L_x_156:
        /* <DEDUP_REMOVED lines=21> */
.L_x_161:
[----:B------:R-:W-:Y:S01]  /*9a00*/  ISETP.NE.AND P0, PT, R77, RZ, PT ;  /* 0x000000ff4d00720c */ /* 0x000fe20003f05270 */
[----:B------:R-:W-:Y:S05]  /*9a10*/  WARPSYNC.ALL ;  /* 0x0000000000007948 */ /* 0x000fea0003800000 */
[----:B------:R-:W-:Y:S01]  /*9a20*/  R2UR UR4, R34 ;  /* 0x00000000220472ca */ /* 0x000fe200000e0000 */
[----:B------:R-:W-:Y:S01]  /*9a30*/  BSSY.RECONVERGENT B0, `(.L_x_162) ;  /* 0x000003c000007945 */ /* 0x000fe20003800200 */
[----:B------:R-:W-:Y:S11]  /*9a40*/  R2UR UR5, R83 ;  /* 0x00000000530572ca */ /* 0x000ff600000e0000 */
[----:B--2---:R-:W1:Y:S01]  /*9a50*/  LDTM.x16 R4, tmem[UR4+0x70] ;  /* 0x00007004000479ee */ /* 0x004e620008240000 */
[----:B------:R-:W-:Y:S01]  /*9a60*/  NOP ;  /* 0x0000000000007918 */ /* 0x000fe20000000000 */
[----:B------:R-:W-:Y:S04]  /*9a70*/  UIADD3 UR5, UPT, UPT, UR5, 0xc0, URZ ;  /* 0x000000c005057890 */ /* 0x000fe8000fffe0ff */
[----:B------:R-:W-:Y:S09]  /*9a80*/  UPRMT UR5, UR37, 0x654, UR5 ;  /* 0x0000065425057896 */ /* 0x000ff20008000005 */
[----:B-1----:R-:W-:Y:S01]  /*9a90*/  SYNCS.ARRIVE.TRANS64.RED.A1T0 RZ, [UR5], RZ ;  /* 0x000000ffffff79a7 */ /* 0x002fe20008100405 */
[C---:B------:R-:W-:Y:S01]  /*9aa0*/  FMUL R0, R33.reuse, R4 ;  /* 0x0000000421007220 */ /* 0x040fe20000400000 */
        /* <DEDUP_REMOVED lines=52> */
.L_x_163:
[----:B------:R-:W-:Y:S05]  /*9df0*/  BSYNC.RECONVERGENT B0 ;  /* 0x0000000000007941 */ /* 0x000fea0003800200 */
.L_x_162:
[----:B------:R-:W-:Y:S01]  /*9e00*/  BAR.SYNC.DEFER_BLOCKING 0x1, 0x80 ;  /* 0x0042000000007b1d */ /* 0x000fe20000010000 */
[----:B------:R-:W-:Y:S01]  /*9e10*/  UISETP.NE.AND UP0, UPT, UR48, -0x8, UPT ;  /* 0xfffffff83000788c */ /* 0x000fe2000bf05270 */
[----:B------:R-:W-:Y:S08]  /*9e20*/  IADD3 R31, PT, PT, R31, 0x1, RZ ;  /* 0x000000011f1f7810 */ /* 0x000ff00007ffe0ff */
[----:B------:R-:W-:Y:S05]  /*9e30*/  BRA.U !UP0, `(.L_x_164) ;  /* 0x0000000108287547 */ /* 0x000fea000b800000 */
[----:B------:R-:W-:Y:S01]  /*9e40*/  ISETP.NE.AND P0, PT, R82, RZ, PT ;  /* 0x000000ff5200720c */ /* 0x000fe20003f05270 */
[----:B------:R-:W-:Y:S01]  /*9e50*/  IMAD.U32 R2, RZ, RZ, UR53 ;  /* 0x00000035ff027e24 */ /* 0x000fe2000f8e00ff */
[----:B------:R-:W-:Y:S01]  /*9e60*/  UIADD3 UR53, UPT, UPT, UR53, 0x1, URZ ;  /* 0x0000000135357890 */ /* 0x000fe2000fffe0ff */
[----:B------:R-:W-:Y:S03]  /*9e70*/  IMAD.U32 R0, RZ, RZ, UR37 ;  /* 0x00000025ff007e24 */ /* 0x000fe6000f8e00ff */
[----:B------:R-:W-:Y:S04]  /*9e80*/  UISETP.NE.AND UP0, UPT, UR53, 0x4, UPT ;  /* 0x000000043500788c */ /* 0x000fe8000bf05270 */
[----:B------:R-:W-:Y:S03]  /*9e90*/  USEL UR53, UR53, URZ, UP0 ;  /* 0x000000ff35357287 */ /* 0x000fe60008000000 */
[----:B------:R-:W-:Y:S05]  /*9ea0*/  @P0 LEA R2, R2, UR36, 0x3 ;  /* 0x0000002402020c11 */ /* 0x000fea000f8e18ff */
[----:B------:R-:W-:Y:S05]  /*9eb0*/  @P0 VIADD R2, R2, 0x50 ;  /* 0x0000005002020836 */ /* 0x000fea0000000000 */
[----:B------:R-:W-:Y:S04]  /*9ec0*/  @P0 PRMT R0, R0, 0x654, R2 ;  /* 0x0000065400000816 */ /* 0x000fe80000000002 */
[----:B------:R2:W-:Y:S03]  /*9ed0*/  @P0 SYNCS.ARRIVE.TRANS64.RED.A1T0 RZ, [R0+URZ], RZ ;  /* 0x000000ff00ff09a7 */ /* 0x0005e600081004ff */
.L_x_164:
[----:B------:R-:W-:Y:S01]  /*9ee0*/  ISETP.NE.AND P2, PT, R78, RZ, PT ;  /* 0x000000ff4e00720c */ /* 0x000fe20003f45270 */
[----:B------:R-:W-:Y:S01]  /*9ef0*/  UIADD3 UR48, UPT, UPT, UR48, 0x8, URZ ;  /* 0x0000000830307890 */ /* 0x000fe2000fffe0ff */
[----:B------:R-:W-:Y:S01]  /*9f00*/  ISETP.NE.AND P0, PT, R80, 0x2, PT ;  /* 0x000000025000780c */ /* 0x000fe20003f05270 */
[----:B-1----:R-:W-:Y:S01]  /*9f10*/  IMAD.IADD R14, R29, 0x1, R62 ;  /* 0x000000011d0e7824 */ /* 0x002fe200078e023e */
[----:B------:R-:W-:Y:S01]  /*9f20*/  ISETP.NE.AND P1, PT, R31, 0x4, PT ;  /* 0x000000041f00780c */ /* 0x000fe20003f25270 */
[----:B------:R-:W-:Y:S01]  /*9f30*/  IMAD.IADD R15, R30, 0x1, R63 ;  /* 0x000000011e0f7824 */ /* 0x000fe200078e023f */
[----:B------:R-:W-:Y:S02]  /*9f40*/  SEL R2, RZ, 0x1, P0 ;  /* 0x00000001ff027807 */ /* 0x000fe40000000000 */
[----:B--2---:R-:W-:Y:S02]  /*9f50*/  SEL R0, RZ, 0x1, P1 ;  /* 0x00000001ff007807 */ /* 0x004fe40000800000 */
[----:B------:R-:W-:Y:S02]  /*9f60*/  LOP3.LUT R71, R71, R2, RZ, 0x3c, !PT ;  /* 0x0000000247477212 */ /* 0x000fe400078e3cff */
[----:B------:R-:W-:Y:S02]  /*9f70*/  LOP3.LUT R72, R72, R0, RZ, 0x3c, !PT ;  /* 0x0000000048487212 */ /* 0x000fe400078e3cff */
[----:B------:R-:W-:Y:S02]  /*9f80*/  @P2 R2UR UR52, R70 ;  /* 0x00000000463422ca */ /* 0x000fe400000e0000 */
[----:B------:R-:W-:Y:S02]  /*9f90*/  SEL R80, R80, RZ, P0 ;  /* 0x000000ff50507207 */ /* 0x000fe40000000000 */
[----:B------:R-:W-:Y:S01]  /*9fa0*/  SEL R31, R31, RZ, P1 ;  /* 0x000000ff1f1f7207 */ /* 0x000fe20000800000 */
[----:B------:R-:W-:Y:S10]  /*9fb0*/  @P2 BRA `(.L_x_165) ;  /* 0xffffffb400a82947 */ /* 0x000ff4000383ffff */
[----:B------:R-:W-:-:S09]  /*9fc0*/  UISETP.NE.AND UP0, UPT, UR49, URZ, UPT ;  /* 0x000000ff3100728c */ /* 0x000fd2000bf05270 */
[----:B------:R-:W-:Y:S05]  /*9fd0*/  BRA.U !UP0, `(.L_x_166) ;  /* 0x0000000108487547 */ /* 0x000fea000b800000 */
[----:B------:R-:W1:Y:S02]  /*9fe0*/  LDCU.64 UR4, c[0x0][0x890] ;  /* 0x00011200ff0477ac */ /* 0x000e640008000a00 */
[----:B-1----:R-:W-:-:S04]  /*9ff0*/  UISETP.NE.U32.AND UP0, UPT, UR4, URZ, UPT ;  /* 0x000000ff0400728c */ /* 0x002fc8000bf05070 */
[----:B------:R-:W-:-:S09]  /*a000*/  UISETP.NE.AND.EX UP0, UPT, UR5, URZ, UPT, UP0 ;  /* 0x000000ff0500728c */ /* 0x000fd2000bf05300 */
[----:B------:R-:W-:Y:S05]  /*a010*/  BRA.U UP0, `(.L_x_167) ;  /* 0x00000001000c7547 */ /* 0x000fea000b800000 */
[----:B------:R-:W-:-:S13]  /*a020*/  FSETP.NEU.AND P0, PT, R35, RZ, PT ;  /* 0x000000ff2300720b */ /* 0x000fda0003f0d000 */
[----:B------:R-:W-:Y:S05]  /*a030*/  @!P0 EXIT ;  /* 0x000000000000894d */ /* 0x000fea0003800000 */
[----:B------:R-:W-:Y:S05]  /*a040*/  BRA `(.L_x_166) ;  /* 0x00000000002c7947 */ /* 0x000fea0003800000 */
.L_x_167:
[----:B------:R-:W-:Y:S01]  /*a050*/  ISETP.NE.AND P0, PT, R79, RZ, PT ;  /* 0x000000ff4f00720c */ /* 0x000fe20003f05270 */
[----:B------:R-:W-:-:S12]  /*a060*/  BSSY.RECONVERGENT B0, `(.L_x_166) ;  /* 0x0000009000007945 */ /* 0x000fd80003800200 */
[----:B------:R-:W-:Y:S05]  /*a070*/  @P0 BRA `(.L_x_168) ;  /* 0x0000000000140947 */ /* 0x000fea0003800000 */
[----:B------:R-:W1:Y:S02]  /*a080*/  LDCU.64 UR4, c[0x0][0x888] ;  /* 0x00011100ff0477ac */ /* 0x000e640008000a00 */
[----:B-1----:R-:W-:-:S04]  /*a090*/  ISETP.NE.U32.AND P0, PT, RZ, UR4, PT ;  /* 0x00000004ff007c0c */ /* 0x002fc8000bf05070 */
[----:B------:R-:W-:-:S13]  /*a0a0*/  ISETP.NE.AND.EX P0, PT, RZ, UR5, PT, P0 ;  /* 0x00000005ff007c0c */ /* 0x000fda000bf05300 */
[----:B------:R-:W-:Y:S05]  /*a0b0*/  @!P0 EXIT ;  /* 0x000000000000894d */ /* 0x000fea0003800000 */
[----:B------:R-:W-:Y:S05]  /*a0c0*/  BRA `(.L_x_169) ;  /* 0x0000000000087947 */ /* 0x000fea0003800000 */
.L_x_168:
[----:B------:R-:W-:-:S13]  /*a0d0*/  FSETP.NEU.AND P0, PT, R35, RZ, PT ;  /* 0x000000ff2300720b */ /* 0x000fda0003f0d000 */
[----:B------:R-:W-:Y:S05]  /*a0e0*/  @!P0 EXIT ;  /* 0x000000000000894d */ /* 0x000fea0003800000 */
.L_x_169:
[----:B------:R-:W-:Y:S05]  /*a0f0*/  BSYNC.RECONVERGENT B0 ;  /* 0x0000000000007941 */ /* 0x000fea0003800200 */
.L_x_166:
[----:B------:R-:W-:Y:S01]  /*a100*/  ULEA UR4, UR53, UR36, 0x3 ;  /* 0x0000002435047291 */ /* 0x000fe2000f8e18ff */
[----:B------:R-:W-:-:S04]  /*a110*/  DEPBAR.LE SB0, 0x0 ;  /* 0x000080000000791a */ /* 0x000fc80000000000 */
[----:B------:R-:W-:-:S04]  /*a120*/  UIADD3 UR4, UPT, UPT, UR4, 0x50, URZ ;  /* 0x0000005004047890 */ /* 0x000fc8000fffe0ff */
[----:B------:R-:W-:-:S09]  /*a130*/  UPRMT UR4, UR37, 0x654, UR4 ;  /* 0x0000065425047896 */ /* 0x000fd20008000004 */
[----:B------:R-:W-:Y:S01]  /*a140*/  SYNCS.ARRIVE.TRANS64.RED.A1T0 RZ, [UR4], RZ ;  /* 0x000000ffffff79a7 */ /* 0x000fe20008100404 */
[----:B------:R-:W-:Y:S05]  /*a150*/  EXIT ;  /* 0x000000000000794d */ /* 0x000fea0003800000 */
.L_x_19:
[----:B--2---:R2:W1:Y:S02]  /*a160*/  SYNCS.PHASECHK.TRANS64.TRYWAIT P0, [R2+URZ+0xf0], R3 ;  /* 0x0000f003020075a7 */ /* 0x00446400080011ff */
[----:B-1----:R-:W-:Y:S05]  /*a170*/  @!P0 NANOSLEEP.SYNCS 0x989680 ;  /* 0x009896800000895d */ /* 0x002fea0003900000 */
[----:B------:R-:W1:Y:S02]  /*a180*/  @!P0 SYNCS.PHASECHK.TRANS64 P0, [R2+URZ+0xf0], R3 ;  /* 0x0000f003020085a7 */ /* 0x000e6400080010ff */
[----:B-1----:R-:W-:Y:S05]  /*a190*/  @!P0 BRA `(.L_x_19) ;  /* 0xfffffffc00f08947 */ /* 0x002fea000383ffff */
[----:B------:R-:W-:Y:S05]  /*a1a0*/  BRA `(.L_x_170) ;  /* 0xffffff7400047947 */ /* 0x000fea000383ffff */
.L_x_22:
[----:B-1----:R-:W-:-:S07]  /*a1b0*/  MOV R2, UR49 ;  /* 0x0000003100027c02 */ /* 0x002fce0008000f00 */
.L_x_171:
[----:B-1----:R1:W2:Y:S02]  /*a1c0*/  SYNCS.PHASECHK.TRANS64.TRYWAIT P0, [R2+URZ+0x18], R4 ;  /* 0x00001804020075a7 */ /* 0x0022a400080011ff */
[----:B--2---:R-:W-:Y:S05]  /*a1d0*/  @!P0 NANOSLEEP.SYNCS 0x989680 ;  /* 0x009896800000895d */ /* 0x004fea0003900000 */
[----:B------:R-:W2:Y:S02]  /*a1e0*/  @!P0 SYNCS.PHASECHK.TRANS64 P0, [R2+URZ+0x18], R4 ;  /* 0x00001804020085a7 */ /* 0x000ea400080010ff */
[----:B--2---:R-:W-:Y:S05]  /*a1f0*/  @!P0 BRA `(.L_x_171) ;  /* 0xfffffffc00f08947 */ /* 0x004fea000383ffff */
[----:B------:R-:W-:Y:S05]  /*a200*/  BRA `(.L_x_21) ;  /* 0xffffff7400607947 */ /* 0x000fea000383ffff */
.L_x_30:
[----:B------:R-:W-:-:S07]  /*a210*/  MOV R2, UR49 ;  /* 0x0000003100027c02 */ /* 0x000fce0008000f00 */
.L_x_172:
[----:B-1----:R1:W2:Y:S02]  /*a220*/  SYNCS.PHASECHK.TRANS64.TRYWAIT P0, [R2+URZ+0x18], R4 ;  /* 0x00001804020075a7 */ /* 0x0022a400080011ff */
[----:B--2---:R-:W-:Y:S05]  /*a230*/  @!P0 NANOSLEEP.SYNCS 0x989680 ;  /* 0x009896800000895d */ /* 0x004fea0003900000 */
[----:B------:R-:W2:Y:S02]  /*a240*/  @!P0 SYNCS.PHASECHK.TRANS64 P0, [R2+URZ+0x18], R4 ;  /* 0x00001804020085a7 */ /* 0x000ea400080010ff */
[----:B--2---:R-:W-:Y:S05]  /*a250*/  @!P0 BRA `(.L_x_172) ;  /* 0xfffffffc00f08947 */ /* 0x004fea000383ffff */
[----:B------:R-:W-:Y:S05]  /*a260*/  BRA `(.L_x_29) ;  /* 0xffffff7800787947 */ /* 0x000fea000383ffff */
.L_x_36:
[----:B-1----:R1:W2:Y:S02]  /*a270*/  SYNCS.PHASECHK.TRANS64.TRYWAIT P0, [R2+URZ+0x80], R3 ;  /* 0x00008003020075a7 */ /* 0x0022a400080011ff */
[----:B--2---:R-:W-:Y:S05]  /*a280*/  @!P0 NANOSLEEP.SYNCS 0x989680 ;  /* 0x009896800000895d */ /* 0x004fea0003900000 */
[----:B------:R-:W2:Y:S02]  /*a290*/  @!P0 SYNCS.PHASECHK.TRANS64 P0, [R2+URZ+0x80], R3 ;  /* 0x00008003020085a7 */ /* 0x000ea400080010ff */
[----:B--2---:R-:W-:Y:S05]  /*a2a0*/  @!P0 BRA `(.L_x_36) ;  /* 0xfffffffc00f08947 */ /* 0x004fea000383ffff */
[----:B------:R-:W-:Y:S05]  /*a2b0*/  BRA `(.L_x_173) ;  /* 0xffffff7c00647947 */ /* 0x000fea000383ffff */
.L_x_40:
[----:B----4-:R-:W-:-:S07]  /*a2c0*/  MOV R0, UR5 ;  /* 0x0000000500007c02 */ /* 0x010fce0008000f00 */
.L_x_174:
[----:B-1----:R1:W2:Y:S02]  /*a2d0*/  SYNCS.PHASECHK.TRANS64.TRYWAIT P0, [R0+URZ], R2 ;  /* 0x00000002000075a7 */ /* 0x0022a400080011ff */
[----:B--2---:R-:W-:Y:S05]  /*a2e0*/  @!P0 NANOSLEEP.SYNCS 0x989680 ;  /* 0x009896800000895d */ /* 0x004fea0003900000 */
[----:B------:R-:W2:Y:S02]  /*a2f0*/  @!P0 SYNCS.PHASECHK.TRANS64 P0, [R0+URZ], R2 ;  /* 0x00000002000085a7 */ /* 0x000ea400080010ff */
[----:B--2---:R-:W-:Y:S05]  /*a300*/  @!P0 BRA `(.L_x_174) ;  /* 0xfffffffc00f08947 */ /* 0x004fea000383ffff */
[----:B------:R-:W-:Y:S05]  /*a310*/  BRA `(.L_x_175) ;  /* 0xffffff8000d47947 */ /* 0x000fea000383ffff */
.L_x_41:
[----:B----4-:R-:W-:-:S07]  /*a320*/  MOV R0, UR5 ;  /* 0x0000000500007c02 */ /* 0x010fce0008000f00 */
.L_x_176:
[----:B-1----:R1:W2:Y:S02]  /*a330*/  SYNCS.PHASECHK.TRANS64.TRYWAIT P0, [R0+URZ], R2 ;  /* 0x00000002000075a7 */ /* 0x0022a400080011ff */
[----:B--2---:R-:W-:Y:S05]  /*a340*/  @!P0 NANOSLEEP.SYNCS 0x989680 ;  /* 0x009896800000895d */ /* 0x004fea0003900000 */
[----:B------:R-:W2:Y:S02]  /*a350*/  @!P0 SYNCS.PHASECHK.TRANS64 P0, [R0+URZ], R2 ;  /* 0x00000002000085a7 */ /* 0x000ea400080010ff */
[----:B--2---:R-:W-:Y:S05]  /*a360*/  @!P0 BRA `(.L_x_176) ;  /* 0xfffffffc00f08947 */ /* 0x004fea000383ffff */
[----:B------:R-:W-:Y:S05]  /*a370*/  BRA `(.L_x_177) ;  /* 0xffffff8000e07947 */ /* 0x000fea000383ffff */
.L_x_44:
[----:B-1----:R1:W2:Y:S02]  /*a380*/  SYNCS.PHASECHK.TRANS64.TRYWAIT P0, [R0+URZ+0xe0], R4 ;  /* 0x0000e004000075a7 */ /* 0x0022a400080011ff */
[----:B--2---:R-:W-:Y:S05]  /*a390*/  @!P0 NANOSLEEP.SYNCS 0x989680 ;  /* 0x009896800000895d */ /* 0x004fea0003900000 */
[----:B------:R-:W2:Y:S02]  /*a3a0*/  @!P0 SYNCS.PHASECHK.TRANS64 P0, [R0+URZ+0xe0], R4 ;  /* 0x0000e004000085a7 */ /* 0x000ea400080010ff */
[----:B--2---:R-:W-:Y:S05]  /*a3b0*/  @!P0 BRA `(.L_x_44) ;  /* 0xfffffffc00f08947 */ /* 0x004fea000383ffff */
[----:B------:R-:W-:Y:S05]  /*a3c0*/  BRA `(.L_x_178) ;  /* 0xffffff84003c7947 */ /* 0x000fea000383ffff */
.L_x_45:
[----:B------:R-:W-:-:S07]  /*a3d0*/  MOV R0, UR5 ;  /* 0x0000000500007c02 */ /* 0x000fce0008000f00 */
.L_x_179:
[----:B-1----:R1:W2:Y:S02]  /*a3e0*/  SYNCS.PHASECHK.TRANS64.TRYWAIT P0, [R0+URZ+0x90], R5 ;  /* 0x00009005000075a7 */ /* 0x0022a400080011ff */
[----:B--2---:R-:W-:Y:S05]  /*a3f0*/  @!P0 NANOSLEEP.SYNCS 0x989680 ;  /* 0x009896800000895d */ /* 0x004fea0003900000 */
[----:B------:R-:W2:Y:S02]  /*a400*/  @!P0 SYNCS.PHASECHK.TRANS64 P0, [R0+URZ+0x90], R5 ;  /* 0x00009005000085a7 */ /* 0x000ea400080010ff */
[----:B--2---:R-:W-:Y:S05]  /*a410*/  @!P0 BRA `(.L_x_179) ;  /* 0xfffffffc00f08947 */ /* 0x004fea000383ffff */
[----:B------:R-:W-:Y:S05]  /*a420*/  BRA `(.L_x_180) ;  /* 0xffffff84004c7947 */ /* 0x000fea000383ffff */
.L_x_46:
[----:B-1----:R1:W2:Y:S02]  /*a430*/  SYNCS.PHASECHK.TRANS64.TRYWAIT P1, [R0+URZ+0x80], R4 ;  /* 0x00008004000075a7 */ /* 0x0022a400080211ff */
[----:B--2---:R-:W-:Y:S05]  /*a440*/  @!P1 NANOSLEEP.SYNCS 0x989680 ;  /* 0x009896800000995d */ /* 0x004fea0003900000 */
[----:B------:R-:W2:Y:S02]  /*a450*/  @!P1 SYNCS.PHASECHK.TRANS64 P1, [R0+URZ+0x80], R4 ;  /* 0x00008004000095a7 */ /* 0x000ea400080210ff */
[----:B--2---:R-:W-:Y:S05]  /*a460*/  @!P1 BRA `(.L_x_46) ;  /* 0xfffffffc00f09947 */ /* 0x004fea000383ffff */
[----:B------:R-:W-:Y:S05]  /*a470*/  BRA `(.L_x_181) ;  /* 0xffffff84007c7947 */ /* 0x000fea000383ffff */
.L_x_49:
[----:B------:R-:W-:-:S07]  /*a480*/  MOV R0, UR5 ;  /* 0x0000000500007c02 */ /* 0x000fce0008000f00 */
.L_x_182:
[----:B-1----:R1:W2:Y:S02]  /*a490*/  SYNCS.PHASECHK.TRANS64.TRYWAIT P0, [R0+URZ+0x90], R2 ;  /* 0x00009002000075a7 */ /* 0x0022a400080011ff */
[----:B--2---:R-:W-:Y:S05]  /*a4a0*/  @!P0 NANOSLEEP.SYNCS 0x989680 ;  /* 0x009896800000895d */ /* 0x004fea0003900000 */
[----:B------:R-:W2:Y:S02]  /*a4b0*/  @!P0 SYNCS.PHASECHK.TRANS64 P0, [R0+URZ+0x90], R2 ;  /* 0x00009002000085a7 */ /* 0x000ea400080010ff */
[----:B--2---:R-:W-:Y:S05]  /*a4c0*/  @!P0 BRA `(.L_x_182) ;  /* 0xfffffffc00f08947 */ /* 0x004fea000383ffff */
[----:B------:R-:W-:Y:S05]  /*a4d0*/  BRA `(.L_x_48) ;  /* 0xffffff8400d07947 */ /* 0x000fea000383ffff */
.L_x_56:
[----:B-1----:R1:W2:Y:S02]  /*a4e0*/  SYNCS.PHASECHK.TRANS64.TRYWAIT P1, [R0+URZ+0x80], R2 ;  /* 0x00008002000075a7 */ /* 0x0022a400080211ff */
[----:B--2---:R-:W-:Y:S05]  /*a4f0*/  @!P1 NANOSLEEP.SYNCS 0x989680 ;  /* 0x009896800000995d */ /* 0x004fea0003900000 */
[----:B------:R-:W2:Y:S02]  /*a500*/  @!P1 SYNCS.PHASECHK.TRANS64 P1, [R0+URZ+0x80], R2 ;  /* 0x00008002000095a7 */ /* 0x000ea400080210ff */
[----:B--2---:R-:W-:Y:S05]  /*a510*/  @!P1 BRA `(.L_x_56) ;  /* 0xfffffffc00f09947 */ /* 0x004fea000383ffff */
[----:B------:R-:W-:Y:S05]  /*a520*/  BRA `(.L_x_183) ;  /* 0xffffff8c00607947 */ /* 0x000fea000383ffff */
.L_x_57:
[----:B------:R-:W-:-:S07]  /*a530*/  MOV R2, UR6 ;  /* 0x0000000600027c02 */ /* 0x000fce0008000f00 */
.L_x_184:
[----:B-1----:R1:W2:Y:S02]  /*a540*/  SYNCS.PHASECHK.TRANS64.TRYWAIT P0, [R2+URZ+0xc0], R0 ;  /* 0x0000c000020075a7 */ /* 0x0022a400080011ff */
[----:B--2---:R-:W-:Y:S05]  /*a550*/  @!P0 NANOSLEEP.SYNCS 0x989680 ;  /* 0x009896800000895d */ /* 0x004fea0003900000 */
[----:B------:R-:W2:Y:S02]  /*a560*/  @!P0 SYNCS.PHASECHK.TRANS64 P0, [R2+URZ+0xc0], R0 ;  /* 0x0000c000020085a7 */ /* 0x000ea400080010ff */
[----:B--2---:R-:W-:Y:S05]  /*a570*/  @!P0 BRA `(.L_x_184) ;  /* 0xfffffffc00f08947 */ /* 0x004fea000383ffff */
[----:B------:R-:W-:Y:S05]  /*a580*/  BRA `(.L_x_185) ;  /* 0xffffff8c00987947 */ /* 0x000fea000383ffff */
.L_x_60:
[----:B------:R-:W-:Y:S07]  /*a590*/  MOV R0, UR11 ;  /* 0x0000000b00007c02 */ /* 0x000fee0008000f00 */
.L_x_186:
[----:B-1----:R1:W2:Y:S02]  /*a5a0*/  SYNCS.PHASECHK.TRANS64.TRYWAIT P0, [R0+URZ], R2 ;  /* 0x00000002000075a7 */ /* 0x0022a400080011ff */
[----:B--2---:R-:W-:Y:S05]  /*a5b0*/  @!P0 NANOSLEEP.SYNCS 0x989680 ;  /* 0x009896800000895d */ /* 0x004fea0003900000 */
[----:B------:R-:W2:Y:S02]  /*a5c0*/  @!P0 SYNCS.PHASECHK.TRANS64 P0, [R0+URZ], R2 ;  /* 0x00000002000085a7 */ /* 0x000ea400080010ff */
[----:B--2---:R-:W-:Y:S05]  /*a5d0*/  @!P0 BRA `(.L_x_186) ;  /* 0xfffffffc00f08947 */ /* 0x004fea000383ffff */
[----:B------:R-:W-:Y:S05]  /*a5e0*/  BRA `(.L_x_59) ;  /* 0xffffff8c00b47947 */ /* 0x000fea000383ffff */
.L_x_63:
[----:B------:R-:W-:-:S07]  /*a5f0*/  MOV R0, UR6 ;  /* 0x0000000600007c02 */ /* 0x000fce0008000f00 */
.L_x_187:
[----:B--2---:R2:W4:Y:S02]  /*a600*/  SYNCS.PHASECHK.TRANS64.TRYWAIT P0, [R0+URZ], R2 ;  /* 0x00000002000075a7 */ /* 0x00452400080011ff */
[----:B----4-:R-:W-:Y:S05]  /*a610*/  @!P0 NANOSLEEP.SYNCS 0x989680 ;  /* 0x009896800000895d */ /* 0x010fea0003900000 */
[----:B------:R-:W4:Y:S02]  /*a620*/  @!P0 SYNCS.PHASECHK.TRANS64 P0, [R0+URZ], R2 ;  /* 0x00000002000085a7 */ /* 0x000f2400080010ff */
[----:B----4-:R-:W-:Y:S05]  /*a630*/  @!P0 BRA `(.L_x_187) ;  /* 0xfffffffc00f08947 */ /* 0x010fea000383ffff */
[----:B------:R-:W-:Y:S05]  /*a640*/  BRA `(.L_x_188) ;  /* 0xffffff9000e07947 */ /* 0x000fea000383ffff */
.L_x_64:
[----:B------:R-:W-:-:S07]  /*a650*/  MOV R0, UR6 ;  /* 0x0000000600007c02 */ /* 0x000fce0008000f00 */
.L_x_189:
[----:B-1----:R1:W2:Y:S02]  /*a660*/  SYNCS.PHASECHK.TRANS64.TRYWAIT P0, [R0+URZ], R3 ;  /* 0x00000003000075a7 */ /* 0x0022a400080011ff */
[----:B--2---:R-:W-:Y:S05]  /*a670*/  @!P0 NANOSLEEP.SYNCS 0x989680 ;  /* 0x009896800000895d */ /* 0x004fea0003900000 */
[----:B------:R-:W2:Y:S02]  /*a680*/  @!P0 SYNCS.PHASECHK.TRANS64 P0, [R0+URZ], R3 ;  /* 0x00000003000085a7 */ /* 0x000ea400080010ff */
[----:B--2---:R-:W-:Y:S05]  /*a690*/  @!P0 BRA `(.L_x_189) ;  /* 0xfffffffc00f08947 */ /* 0x004fea000383ffff */
[----:B------:R-:W-:Y:S05]  /*a6a0*/  BRA `(.L_x_190) ;  /* 0xffffff9000ec7947 */ /* 0x000fea000383ffff */
.L_x_65:
[----:B------:R-:W-:-:S07]  /*a6b0*/  MOV R0, UR6 ;  /* 0x0000000600007c02 */ /* 0x000fce0008000f00 */
.L_x_191:
[----:B-1----:R1:W2:Y:S02]  /*a6c0*/  SYNCS.PHASECHK.TRANS64.TRYWAIT P0, [R0+URZ], R3 ;  /* 0x00000003000075a7 */ /* 0x0022a400080011ff */
[----:B--2---:R-:W-:Y:S05]  /*a6d0*/  @!P0 NANOSLEEP.SYNCS 0x989680 ;  /* 0x009896800000895d */ /* 0x004fea0003900000 */
[----:B------:R-:W2:Y:S02]  /*a6e0*/  @!P0 SYNCS.PHASECHK.TRANS64 P0, [R0+URZ], R3 ;  /* 0x00000003000085a7 */ /* 0x000ea400080010ff */
[----:B--2---:R-:W-:Y:S05]  /*a6f0*/  @!P0 BRA `(.L_x_191) ;  /* 0xfffffffc00f08947 */ /* 0x004fea000383ffff */
[----:B------:R-:W-:Y:S05]  /*a700*/  BRA `(.L_x_192) ;  /* 0xffffff9000f87947 */ /* 0x000fea000383ffff */
.L_x_66:
[----:B-1----:R-:W-:-:S07]  /*a710*/  MOV R0, UR7 ;  /* 0x0000000700007c02 */ /* 0x002fce0008000f00 */
.L_x_193:
[----:B-1----:R1:W2:Y:S02]  /*a720*/  SYNCS.PHASECHK.TRANS64.TRYWAIT P0, [R0+URZ], R2 ;  /* 0x00000002000075a7 */ /* 0x0022a400080011ff */
[----:B--2---:R-:W-:Y:S05]  /*a730*/  @!P0 NANOSLEEP.SYNCS 0x989680 ;  /* 0x009896800000895d */ /* 0x004fea0003900000 */
[----:B------:R-:W2:Y:S02]  /*a740*/  @!P0 SYNCS.PHASECHK.TRANS64 P0, [R0+URZ], R2 ;  /* 0x00000002000085a7 */ /* 0x000ea400080010ff */
[----:B--2---:R-:W-:Y:S05]  /*a750*/  @!P0 BRA `(.L_x_193) ;  /* 0xfffffffc00f08947 */ /* 0x004fea000383ffff */
[----:B------:R-:W-:Y:S05]  /*a760*/  BRA `(.L_x_194) ;  /* 0xffffff9400047947 */ /* 0x000fea000383ffff */
.L_x_71:
[----:B--2---:R2:W3:Y:S02]  /*a770*/  SYNCS.PHASECHK.TRANS64.TRYWAIT P0, [R0+URZ+0x80], R2 ;  /* 0x00008002000075a7 */ /* 0x0044e400080011ff */
[----:B---3--:R-:W-:Y:S05]  /*a780*/  @!P0 NANOSLEEP.SYNCS 0x989680 ;  /* 0x009896800000895d */ /* 0x008fea0003900000 */
[----:B------:R-:W3:Y:S02]  /*a790*/  @!P0 SYNCS.PHASECHK.TRANS64 P0, [R0+URZ+0x80], R2 ;  /* 0x00008002000085a7 */ /* 0x000ee400080010ff */
[----:B---3--:R-:W-:Y:S05]  /*a7a0*/  @!P0 BRA `(.L_x_71) ;  /* 0xfffffffc00f08947 */ /* 0x008fea000383ffff */
[----:B------:R-:W-:Y:S05]  /*a7b0*/  BRA `(.L_x_195) ;  /* 0xffffff9800047947 */ /* 0x000fea000383ffff */
.L_x_74:
[----:B------:R-:W-:Y:S07]  /*a7c0*/  MOV R0, UR7 ;  /* 0x0000000700007c02 */ /* 0x000fee0008000f00 */
.L_x_196:
[----:B--2---:R2:W3:Y:S02]  /*a7d0*/  SYNCS.PHASECHK.TRANS64.TRYWAIT P0, [R0+URZ+0x78], R2 ;  /* 0x00007802000075a7 */ /* 0x0044e400080011ff */
[----:B---3--:R-:W-:Y:S05]  /*a7e0*/  @!P0 NANOSLEEP.SYNCS 0x989680 ;  /* 0x009896800000895d */ /* 0x008fea0003900000 */
[----:B------:R-:W3:Y:S02]  /*a7f0*/  @!P0 SYNCS.PHASECHK.TRANS64 P0, [R0+URZ+0x78], R2 ;  /* 0x00007802000085a7 */ /* 0x000ee400080010ff */
[----:B---3--:R-:W-:Y:S05]  /*a800*/  @!P0 BRA `(.L_x_196) ;  /* 0xfffffffc00f08947 */ /* 0x008fea000383ffff */
[----:B------:R-:W-:Y:S05]  /*a810*/  BRA `(.L_x_73) ;  /* 0xffffff9800e47947 */ /* 0x000fea000383ffff */
.L_x_77:
[----:B------:R-:W-:Y:S07]  /*a820*/  MOV R0, UR7 ;  /* 0x0000000700007c02 */ /* 0x000fee0008000f00 */
.L_x_197:
[----:B-1----:R1:W2:Y:S02]  /*a830*/  SYNCS.PHASECHK.TRANS64.TRYWAIT P0, [R0+URZ+0x50], R32 ;  /* 0x00005020000075a7 */ /* 0x0022a400080011ff */
[----:B--2---:R-:W-:Y:S05]  /*a840*/  @!P0 NANOSLEEP.SYNCS 0x989680 ;  /* 0x009896800000895d */ /* 0x004fea0003900000 */
[----:B------:R-:W2:Y:S02]  /*a850*/  @!P0 SYNCS.PHASECHK.TRANS64 P0, [R0+URZ+0x50], R32 ;  /* 0x00005020000085a7 */ /* 0x000ea400080010ff */
[----:B--2---:R-:W-:Y:S05]  /*a860*/  @!P0 BRA `(.L_x_197) ;  /* 0xfffffffc00f08947 */ /* 0x004fea000383ffff */
[----:B------:R-:W-:Y:S05]  /*a870*/  BRA `(.L_x_198) ;  /* 0xffffff9c00607947 */ /* 0x000fea000383ffff */
.L_x_78:
[----:B------:R-:W-:Y:S07]  /*a880*/  MOV R0, UR7 ;  /* 0x0000000700007c02 */ /* 0x000fee0008000f00 */
.L_x_199:
[----:B-1----:R1:W2:Y:S02]  /*a890*/  SYNCS.PHASECHK.TRANS64.TRYWAIT P0, [R0+URZ+0x58], R32 ;  /* 0x00005820000075a7 */ /* 0x0022a400080011ff */
[----:B--2---:R-:W-:Y:S05]  /*a8a0*/  @!P0 NANOSLEEP.SYNCS 0x989680 ;  /* 0x009896800000895d */ /* 0x004fea0003900000 */
[----:B------:R-:W2:Y:S02]  /*a8b0*/  @!P0 SYNCS.PHASECHK.TRANS64 P0, [R0+URZ+0x58], R32 ;  /* 0x00005820000085a7 */ /* 0x000ea400080010ff */
[----:B--2---:R-:W-:Y:S05]  /*a8c0*/  @!P0 BRA `(.L_x_199) ;  /* 0xfffffffc00f08947 */ /* 0x004fea000383ffff */
[----:B------:R-:W-:Y:S05]  /*a8d0*/  BRA `(.L_x_200) ;  /* 0xffffff9c009c7947 */ /* 0x000fea000383ffff */
.L_x_79:
[----:B------:R-:W-:Y:S07]  /*a8e0*/  MOV R0, UR7 ;  /* 0x0000000700007c02 */ /* 0x000fee0008000f00 */
.L_x_201:
[----:B-1----:R1:W2:Y:S02]  /*a8f0*/  SYNCS.PHASECHK.TRANS64.TRYWAIT P0, [R0+URZ+0x60], R32 ;  /* 0x00006020000075a7 */ /* 0x0022a400080011ff */
[----:B--2---:R-:W-:Y:S05]  /*a900*/  @!P0 NANOSLEEP.SYNCS 0x989680 ;  /* 0x009896800000895d */ /* 0x004fea0003900000 */
[----:B------:R-:W2:Y:S02]  /*a910*/  @!P0 SYNCS.PHASECHK.TRANS64 P0, [R0+URZ+0x60], R32 ;  /* 0x00006020000085a7 */ /* 0x000ea400080010ff */
[----:B--2---:R-:W-:Y:S05]  /*a920*/  @!P0 BRA `(.L_x_201) ;  /* 0xfffffffc00f08947 */ /* 0x004fea000383ffff */
[----:B------:R-:W-:Y:S05]  /*a930*/  BRA `(.L_x_202) ;  /* 0xffffff9c00e07947 */ /* 0x000fea000383ffff */
.L_x_80:
[----:B------:R-:W-:Y:S07]  /*a940*/  MOV R0, UR7 ;  /* 0x0000000700007c02 */ /* 0x000fee0008000f00 */
.L_x_203:
[----:B-1----:R1:W2:Y:S02]  /*a950*/  SYNCS.PHASECHK.TRANS64.TRYWAIT P0, [R0+URZ+0x68], R32 ;  /* 0x00006820000075a7 */ /* 0x0022a400080011ff */
[----:B--2---:R-:W-:Y:S05]  /*a960*/  @!P0 NANOSLEEP.SYNCS 0x989680 ;  /* 0x009896800000895d */ /* 0x004fea0003900000 */
[----:B------:R-:W2:Y:S02]  /*a970*/  @!P0 SYNCS.PHASECHK.TRANS64 P0, [R0+URZ+0x68], R32 ;  /* 0x00006820000085a7 */ /* 0x000ea400080010ff */
[----:B--2---:R-:W-:Y:S05]  /*a980*/  @!P0 BRA `(.L_x_203) ;  /* 0xfffffffc00f08947 */ /* 0x004fea000383ffff */
[----:B------:R-:W-:Y:S05]  /*a990*/  BRA `(.L_x_204) ;  /* 0xffffffa000247947 */ /* 0x000fea000383ffff */
.L_x_81:
[----:B------:R-:W-:Y:S07]  /*a9a0*/  MOV R0, UR7 ;  /* 0x0000000700007c02 */ /* 0x000fee0008000f00 */
.L_x_205:
[----:B-1----:R1:W2:Y:S02]  /*a9b0*/  SYNCS.PHASECHK.TRANS64.TRYWAIT P0, [R0+URZ+0x50], R14 ;  /* 0x0000500e000075a7 */ /* 0x0022a400080011ff */
[----:B--2---:R-:W-:Y:S05]  /*a9c0*/  @!P0 NANOSLEEP.SYNCS 0x989680 ;  /* 0x009896800000895d */ /* 0x004fea0003900000 */
[----:B------:R-:W2:Y:S02]  /*a9d0*/  @!P0 SYNCS.PHASECHK.TRANS64 P0, [R0+URZ+0x50], R14 ;  /* 0x0000500e000085a7 */ /* 0x000ea400080010ff */
[----:B--2---:R-:W-:Y:S05]  /*a9e0*/  @!P0 BRA `(.L_x_205) ;  /* 0xfffffffc00f08947 */ /* 0x004fea000383ffff */
[----:B------:R-:W-:Y:S05]  /*a9f0*/  BRA `(.L_x_206) ;  /* 0xffffffa0006c7947 */ /* 0x000fea000383ffff */
.L_x_82:
[----:B------:R-:W-:Y:S07]  /*aa00*/  MOV R0, UR7 ;  /* 0x0000000700007c02 */ /* 0x000fee0008000f00 */
.L_x_207:
[----:B-1----:R1:W2:Y:S02]  /*aa10*/  SYNCS.PHASECHK.TRANS64.TRYWAIT P0, [R0+URZ+0x58], R14 ;  /* 0x0000580e000075a7 */ /* 0x0022a400080011ff */
[----:B--2---:R-:W-:Y:S05]  /*aa20*/  @!P0 NANOSLEEP.SYNCS 0x989680 ;  /* 0x009896800000895d */ /* 0x004fea0003900000 */
[----:B------:R-:W2:Y:S02]  /*aa30*/  @!P0 SYNCS.PHASECHK.TRANS64 P0, [R0+URZ+0x58], R14 ;  /* 0x0000580e000085a7 */ /* 0x000ea400080010ff */
[----:B--2---:R-:W-:Y:S05]  /*aa40*/  @!P0 BRA `(.L_x_207) ;  /* 0xfffffffc00f08947 */ /* 0x004fea000383ffff */
[----:B------:R-:W-:Y:S05]  /*aa50*/  BRA `(.L_x_208) ;  /* 0xffffffa000b07947 */ /* 0x000fea000383ffff */
.L_x_83:
[----:B------:R-:W-:Y:S07]  /*aa60*/  MOV R0, UR7 ;  /* 0x0000000700007c02 */ /* 0x000fee0008000f00 */
.L_x_209:
[----:B-1----:R1:W2:Y:S02]  /*aa70*/  SYNCS.PHASECHK.TRANS64.TRYWAIT P0, [R0+URZ+0x60], R14 ;  /* 0x0000600e000075a7 */ /* 0x0022a400080011ff */
[----:B--2---:R-:W-:Y:S05]  /*aa80*/  @!P0 NANOSLEEP.SYNCS 0x989680 ;  /* 0x009896800000895d */ /* 0x004fea0003900000 */
[----:B------:R-:W2:Y:S02]  /*aa90*/  @!P0 SYNCS.PHASECHK.TRANS64 P0, [R0+URZ+0x60], R14 ;  /* 0x0000600e000085a7 */ /* 0x000ea400080010ff */
[----:B--2---:R-:W-:Y:S05]  /*aaa0*/  @!P0 BRA `(.L_x_209) ;  /* 0xfffffffc00f08947 */ /* 0x004fea000383ffff */
[----:B------:R-:W-:Y:S05]  /*aab0*/  BRA `(.L_x_210) ;  /* 0xffffffa000f47947 */ /* 0x000fea000383ffff */
.L_x_84:
[----:B------:R-:W-:Y:S07]  /*aac0*/  MOV R0, UR7 ;  /* 0x0000000700007c02 */ /* 0x000fee0008000f00 */
.L_x_211:
[----:B-1----:R1:W2:Y:S02]  /*aad0*/  SYNCS.PHASECHK.TRANS64.TRYWAIT P0, [R0+URZ+0x68], R14 ;  /* 0x0000680e000075a7 */ /* 0x0022a400080011ff */
[----:B--2---:R-:W-:Y:S05]  /*aae0*/  @!P0 NANOSLEEP.SYNCS 0x989680 ;  /* 0x009896800000895d */ /* 0x004fea0003900000 */
[----:B------:R-:W2:Y:S02]  /*aaf0*/  @!P0 SYNCS.PHASECHK.TRANS64 P0, [R0+URZ+0x68], R14 ;  /* 0x0000680e000085a7 */ /* 0x000ea400080010ff */
[----:B--2---:R-:W-:Y:S05]  /*ab00*/  @!P0 BRA `(.L_x_211) ;  /* 0xfffffffc00f08947 */ /* 0x004fea000383ffff */
[----:B------:R-:W-:Y:S05]  /*ab10*/  BRA `(.L_x_212) ;  /* 0xffffffa400787947 */ /* 0x000fea000383ffff */
.L_x_86:
[----:B------:R-:W-:-:S07]  /*ab20*/  MOV R0, UR7 ;  /* 0x0000000700007c02 */ /* 0x000fce0008000f00 */
.L_x_213:
[----:B-1----:R1:W3:Y:S02]  /*ab30*/  SYNCS.PHASECHK.TRANS64.TRYWAIT P0, [R0+URZ+0x50], R32 ;  /* 0x00005020000075a7 */ /* 0x0022e400080011ff */
[----:B---3--:R-:W-:Y:S05]  /*ab40*/  @!P0 NANOSLEEP.SYNCS 0x989680 ;  /* 0x009896800000895d */ /* 0x008fea0003900000 */
[----:B------:R-:W3:Y:S02]  /*ab50*/  @!P0 SYNCS.PHASECHK.TRANS64 P0, [R0+URZ+0x50], R32 ;  /* 0x00005020000085a7 */ /* 0x000ee400080010ff */
[----:B---3--:R-:W-:Y:S05]  /*ab60*/  @!P0 BRA `(.L_x_213) ;  /* 0xfffffffc00f08947 */ /* 0x008fea000383ffff */
[----:B------:R-:W-:Y:S05]  /*ab70*/  BRA `(.L_x_214) ;  /* 0xffffffa400e07947 */ /* 0x000fea000383ffff */
.L_x_87:
[----:B-1----:R-:W-:-:S07]  /*ab80*/  MOV R0, UR7 ;  /* 0x0000000700007c02 */ /* 0x002fce0008000f00 */
.L_x_215:
[----:B-1----:R1:W3:Y:S02]  /*ab90*/  SYNCS.PHASECHK.TRANS64.TRYWAIT P0, [R0+URZ+0x58], R32 ;  /* 0x00005820000075a7 */ /* 0x0022e400080011ff */
[----:B---3--:R-:W-:Y:S05]  /*aba0*/  @!P0 NANOSLEEP.SYNCS 0x989680 ;  /* 0x009896800000895d */ /* 0x008fea0003900000 */
[----:B------:R-:W3:Y:S02]  /*abb0*/  @!P0 SYNCS.PHASECHK.TRANS64 P0, [R0+URZ+0x58], R32 ;  /* 0x00005820000085a7 */ /* 0x000ee400080010ff */
[----:B---3--:R-:W-:Y:S05]  /*abc0*/  @!P0 BRA `(.L_x_215) ;  /* 0xfffffffc00f08947 */ /* 0x008fea000383ffff */
[----:B------:R-:W-:Y:S05]  /*abd0*/  BRA `(.L_x_216) ;  /* 0xffffffa400d07947 */ /* 0x000fea000383ffff */
.L_x_88:
[----:B------:R-:W-:-:S07]  /*abe0*/  MOV R2, UR7 ;  /* 0x0000000700027c02 */ /* 0x000fce0008000f00 */
.L_x_217:
[----:B-1----:R1:W3:Y:S02]  /*abf0*/  SYNCS.PHASECHK.TRANS64.TRYWAIT P0, [R2+URZ+0x60], R32 ;  /* 0x00006020020075a7 */ /* 0x0022e400080011ff */
[----:B---3--:R-:W-:Y:S05]  /*ac00*/  @!P0 NANOSLEEP.SYNCS 0x989680 ;  /* 0x009896800000895d */ /* 0x008fea0003900000 */
[----:B------:R-:W3:Y:S02]  /*ac10*/  @!P0 SYNCS.PHASECHK.TRANS64 P0, [R2+URZ+0x60], R32 ;  /* 0x00006020020085a7 */ /* 0x000ee400080010ff */
[----:B---3--:R-:W-:Y:S05]  /*ac20*/  @!P0 BRA `(.L_x_217) ;  /* 0xfffffffc00f08947 */ /* 0x008fea000383ffff */
[----:B------:R-:W-:Y:S05]  /*ac30*/  BRA `(.L_x_218) ;  /* 0xffffffa400c47947 */ /* 0x000fea000383ffff */
.L_x_90:
[----:B--2---:R2:W4:Y:S02]  /*ac40*/  SYNCS.PHASECHK.TRANS64.TRYWAIT P0, [R0+URZ+0x80], R2 ;  /* 0x00008002000075a7 */ /* 0x00452400080011ff */
[----:B----4-:R-:W-:Y:S05]  /*ac50*/  @!P0 NANOSLEEP.SYNCS 0x989680 ;  /* 0x009896800000895d */ /* 0x010fea0003900000 */
[----:B------:R-:W4:Y:S02]  /*ac60*/  @!P0 SYNCS.PHASECHK.TRANS64 P0, [R0+URZ+0x80], R2 ;  /* 0x00008002000085a7 */ /* 0x000f2400080010ff */
[----:B----4-:R-:W-:Y:S05]  /*ac70*/  @!P0 BRA `(.L_x_90) ;  /* 0xfffffffc00f08947 */ /* 0x010fea000383ffff */
[----:B------:R-:W-:Y:S05]  /*ac80*/  BRA `(.L_x_219) ;  /* 0xffffffa800887947 */ /* 0x000fea000383ffff */
.L_x_101:
[----:B-1----:R-:W-:Y:S04]  /*ac90*/  MOV R2, UR36 ;  /* 0x0000002400027c02 */ /* 0x002fe80008000f00 */
[----:B------:R1:W3:Y:S03]  /*aca0*/  SYNCS.PHASECHK.TRANS64.TRYWAIT P1, [R2+URZ+0x30], R3 ;  /* 0x00003003020075a7 */ /* 0x0002e600080211ff */
[----:B---3--:R-:W-:Y:S05]  /*acb0*/  @!P1 NANOSLEEP.SYNCS 0x989680 ;  /* 0x009896800000995d */ /* 0x008fea0003900000 */
[----:B------:R-:W3:Y:S02]  /*acc0*/  @!P1 SYNCS.PHASECHK.TRANS64 P1, [R2+URZ+0x30], R3 ;  /* 0x00003003020095a7 */ /* 0x000ee400080210ff */
[----:B---3--:R-:W-:Y:S05]  /*acd0*/  @!P1 BRA `(.L_x_101) ;  /* 0xfffffffc00ec9947 */ /* 0x008fea000383ffff */
[----:B------:R-:W-:Y:S05]  /*ace0*/  BRA `(.L_x_100) ;  /* 0xffffffb400907947 */ /* 0x000fea000383ffff */
.L_x_103:
[----:B-1----:R1:W4:Y:S02]  /*acf0*/  SYNCS.PHASECHK.TRANS64.TRYWAIT P0, [R83+URZ+0xa0], R0 ;  /* 0x0000a000530075a7 */ /* 0x00232400080011ff */
[----:B----4-:R-:W-:Y:S05]  /*ad00*/  @!P0 NANOSLEEP.SYNCS 0x989680 ;  /* 0x009896800000895d */ /* 0x010fea0003900000 */
[----:B------:R-:W4:Y:S02]  /*ad10*/  @!P0 SYNCS.PHASECHK.TRANS64 P0, [R83+URZ+0xa0], R0 ;  /* 0x0000a000530085a7 */ /* 0x000f2400080010ff */
[----:B----4-:R-:W-:Y:S05]  /*ad20*/  @!P0 BRA `(.L_x_103) ;  /* 0xfffffffc00f08947 */ /* 0x010fea000383ffff */
[----:B------:R-:W-:Y:S05]  /*ad30*/  BRA `(.L_x_102) ;  /* 0xffffffb400b87947 */ /* 0x000fea000383ffff */
.L_x_112:
[----:B-1----:R1:W2:Y:S02]  /*ad40*/  SYNCS.PHASECHK.TRANS64.TRYWAIT P0, [R2+URZ+0x30], R0 ;  /* 0x00003000020075a7 */ /* 0x0022a400080011ff */
[----:B--2---:R-:W-:Y:S05]  /*ad50*/  @!P0 NANOSLEEP.SYNCS 0x989680 ;  /* 0x009896800000895d */ /* 0x004fea0003900000 */
[----:B------:R-:W2:Y:S02]  /*ad60*/  @!P0 SYNCS.PHASECHK.TRANS64 P0, [R2+URZ+0x30], R0 ;  /* 0x00003000020085a7 */ /* 0x000ea400080010ff */
[----:B--2---:R-:W-:Y:S05]  /*ad70*/  @!P0 BRA `(.L_x_112) ;  /* 0xfffffffc00f08947 */ /* 0x004fea000383ffff */
[----:B------:R-:W-:Y:S05]  /*ad80*/  BRA `(.L_x_111) ;  /* 0xffffffbc00547947 */ /* 0x000fea000383ffff */
.L_x_120:
[----:B-1----:R1:W2:Y:S02]  /*ad90*/  SYNCS.PHASECHK.TRANS64.TRYWAIT P0, [R0+URZ+0x30], R6 ;  /* 0x00003006000075a7 */ /* 0x0022a400080011ff */
[----:B--2---:R-:W-:Y:S05]  /*ada0*/  @!P0 NANOSLEEP.SYNCS 0x989680 ;  /* 0x009896800000895d */ /* 0x004fea0003900000 */
[----:B------:R-:W2:Y:S02]  /*adb0*/  @!P0 SYNCS.PHASECHK.TRANS64 P0, [R0+URZ+0x30], R6 ;  /* 0x00003006000085a7 */ /* 0x000ea400080010ff */
[----:B--2---:R-:W-:Y:S05]  /*adc0*/  @!P0 BRA `(.L_x_120) ;  /* 0xfffffffc00f08947 */ /* 0x004fea000383ffff */
[----:B------:R-:W-:Y:S05]  /*add0*/  BRA `(.L_x_119) ;  /* 0xffffffc400147947 */ /* 0x000fea000383ffff */
.L_x_128:
[----:B-1----:R1:W2:Y:S02]  /*ade0*/  SYNCS.PHASECHK.TRANS64.TRYWAIT P0, [R0+URZ+0x30], R6 ;  /* 0x00003006000075a7 */ /* 0x0022a400080011ff */
[----:B--2---:R-:W-:Y:S05]  /*adf0*/  @!P0 NANOSLEEP.SYNCS 0x989680 ;  /* 0x009896800000895d */ /* 0x004fea0003900000 */
[----:B------:R-:W2:Y:S02]  /*ae00*/  @!P0 SYNCS.PHASECHK.TRANS64 P0, [R0+URZ+0x30], R6 ;  /* 0x00003006000085a7 */ /* 0x000ea400080010ff */
[----:B--2---:R-:W-:Y:S05]  /*ae10*/  @!P0 BRA `(.L_x_128) ;  /* 0xfffffffc00f08947 */ /* 0x004fea000383ffff */
[----:B------:R-:W-:Y:S05]  /*ae20*/  BRA `(.L_x_127) ;  /* 0xffffffc800d87947 */ /* 0x000fea000383ffff */
.L_x_136:
[----:B-1----:R1:W2:Y:S02]  /*ae30*/  SYNCS.PHASECHK.TRANS64.TRYWAIT P0, [R0+URZ+0x30], R6 ;  /* 0x00003006000075a7 */ /* 0x0022a400080011ff */
[----:B--2---:R-:W-:Y:S05]  /*ae40*/  @!P0 NANOSLEEP.SYNCS 0x989680 ;  /* 0x009896800000895d */ /* 0x004fea0003900000 */
[----:B------:R-:W2:Y:S02]  /*ae50*/  @!P0 SYNCS.PHASECHK.TRANS64 P0, [R0+URZ+0x30], R6 ;  /* 0x00003006000085a7 */ /* 0x000ea400080010ff */
[----:B--2---:R-:W-:Y:S05]  /*ae60*/  @!P0 BRA `(.L_x_136) ;  /* 0xfffffffc00f08947 */ /* 0x004fea000383ffff */
[----:B------:R-:W-:Y:S05]  /*ae70*/  BRA `(.L_x_135) ;  /* 0xffffffd000a87947 */ /* 0x000fea000383ffff */
.L_x_144:
[----:B-1----:R1:W2:Y:S02]  /*ae80*/  SYNCS.PHASECHK.TRANS64.TRYWAIT P0, [R0+URZ+0x30], R6 ;  /* 0x00003006000075a7 */ /* 0x0022a400080011ff */
[----:B--2---:R-:W-:Y:S05]  /*ae90*/  @!P0 NANOSLEEP.SYNCS 0x989680 ;  /* 0x009896800000895d */ /* 0x004fea0003900000 */
[----:B------:R-:W2:Y:S02]  /*aea0*/  @!P0 SYNCS.PHASECHK.TRANS64 P0, [R0+URZ+0x30], R6 ;  /* 0x00003006000085a7 */ /* 0x000ea400080010ff */
[----:B--2---:R-:W-:Y:S05]  /*aeb0*/  @!P0 BRA `(.L_x_144) ;  /* 0xfffffffc00f08947 */ /* 0x004fea000383ffff */
[----:B------:R-:W-:Y:S05]  /*aec0*/  BRA `(.L_x_143) ;  /* 0xffffffd800887947 */ /* 0x000fea000383ffff */
.L_x_152:
[----:B-1----:R1:W2:Y:S02]  /*aed0*/  SYNCS.PHASECHK.TRANS64.TRYWAIT P0, [R0+URZ+0x30], R6 ;  /* 0x00003006000075a7 */ /* 0x0022a400080011ff */
[----:B--2---:R-:W-:Y:S05]  /*aee0*/  @!P0 NANOSLEEP.SYNCS 0x989680 ;  /* 0x009896800000895d */ /* 0x004fea0003900000 */
[----:B------:R-:W2:Y:S02]  /*aef0*/  @!P0 SYNCS.PHASECHK.TRANS64 P0, [R0+URZ+0x30], R6 ;  /* 0x00003006000085a7 */ /* 0x000ea400080010ff */
[----:B--2---:R-:W-:Y:S05]  /*af00*/  @!P0 BRA `(.L_x_152) ;  /* 0xfffffffc00f08947 */ /* 0x004fea000383ffff */
[----:B------:R-:W-:Y:S05]  /*af10*/  BRA `(.L_x_151) ;  /* 0xffffffe0005c7947 */ /* 0x000fea000383ffff */
.L_x_160:
[----:B-1----:R1:W2:Y:S02]  /*af20*/  SYNCS.PHASECHK.TRANS64.TRYWAIT P0, [R0+URZ+0x30], R87 ;  /* 0x00003057000075a7 */ /* 0x0022a400080011ff */
[----:B--2---:R-:W-:Y:S05]  /*af30*/  @!P0 NANOSLEEP.SYNCS 0x989680 ;  /* 0x009896800000895d */ /* 0x004fea0003900000 */
[----:B------:R-:W2:Y:S02]  /*af40*/  @!P0 SYNCS.PHASECHK.TRANS64 P0, [R0+URZ+0x30], R87 ;  /* 0x00003057000085a7 */ /* 0x000ea400080010ff */
[----:B--2---:R-:W-:Y:S05]  /*af50*/  @!P0 BRA `(.L_x_160) ;  /* 0xfffffffc00f08947 */ /* 0x004fea000383ffff */
[----:B------:R-:W-:Y:S05]  /*af60*/  BRA `(.L_x_159) ;  /* 0xffffffe800307947 */ /* 0x000fea000383ffff */
        .weak           $__internal_0_$__cuda_sm10x_tcgen05_guardrail_trap_col_being_dealloced_not_returned_by_alloc
        .type           $__internal_0_$__cuda_sm10x_tcgen05_guardrail_trap_col_being_dealloced_not_returned_by_alloc,@function
        .size           $__internal_0_$__cuda_sm10x_tcgen05_guardrail_trap_col_being_dealloced_not_returned_by_alloc,($__internal_1_$__cuda_sm10x_tcgen05_guardrail_trap_phase_invalid_during_alloc - $__internal_0_$__cuda_sm10x_tcgen05_guardrail_trap_col_being_dealloced_not_returned_by_alloc)
$__internal_0_$__cuda_sm10x_tcgen05_guardrail_trap_col_being_dealloced_not_returned_by_alloc:
[----:B------:R-:W-:Y:S05]  /*af70*/  BPT.TRAP 0x1 ;  /* 0x000000040000795c */ /* 0x000fea0000300000 */
[----:B------:R-:W-:-:S04]  /*af80*/  HFMA2 R3, -RZ, RZ, 0, 0 ;  /* 0x00000000ff037431 */ /* 0x000fc800000001ff */
[----:B------:R-:W-:Y:S05]  /*af90*/  RET.REL.NODEC R2 `(_ZN7cutlass13device_kernelINS_4gemm6kernel13GemmUniversalIN4cute5tupleIJiiiiEEENS1_10collective13CollectiveMmaINS1_35MainloopSm100TmaUmmaWarpSpecializedILi3ELi2ELi4ENS5_IJNS4_1CILi1EEESB_SB_EEEEENS5_IJNSA_ILi128EEESE_NSA_ILi64EEEEEEfNS5_IJSB_llEEEfNS5_IJlSB_lEEENS4_8TiledMMAINS4_8MMA_AtomIJNS4_17SM100_MMA_TF32_SSINS_10tfloat32_tESM_fLi128ELi128ELNS4_4UMMA5MajorE1ELSO_0ELNSN_7ScaleInE0ELSP_0EEEEEENS4_6LayoutISC_NS5_IJNSA_ILi0EEEST_ST_EEEEENS5_IJNS4_10UnderscoreESW_SW_EEEEENS4_13SM90_TMA_LOADENS4_14ComposedLayoutINS4_7SwizzleILi2ELi5ELi2EEENS4_18smem_ptr_flag_bitsILi32EEENSS_INS5_IJNSA_ILi32EEENSA_ILi4EEEEEENS5_IJSB_S15_EEEEEEEvNS4_8identityESZ_NS10_INS11_ILi3ELi4ELi3EEES14_NSS_INS5_IJNSA_ILi8EEES15_EEENS5_IJS15_SB_EEEEEEEvS1B_EENS_8epilogue10collective18CollectiveEpilogueINS1J_23Sm100TmaWarpSpecializedILi4ELi2ELi16ELb1ELb0EEEJSG_NS5_IJNSS_ISE_SB_EENSS_INSA_ILi16EEESB_EEEEEfSI_fSI_NS1J_6fusion15FusionCallbacksIS1N_NS1S_17LinearCombinationIffffLNS_15FloatRoundStyleE2EEESG_S1R_JEEENS4_5SM1004TMEM4LOAD26SM100_TMEM_LOAD_32dp32b16xESZ_NS10_INS11_ILi2ELi4ELi3EEES14_NSS_INS5_IJS1D_S1P_EEENS5_IJS1P_SB_EEEEEEENS4_39AutoVectorizingCopyWithAssumedAlignmentILi128EEENS4_14SM90_TMA_STOREES26_S28_S28_EEEvvEEEEvNT_6ParamsE) ;  /* 0xffffff5002187950 */ /* 0x000fea0003c3ffff */
        .weak           $__internal_1_$__cuda_sm10x_tcgen05_guardrail_trap_phase_invalid_during_alloc
        .type           $__internal_1_$__cuda_sm10x_tcgen05_guardrail_trap_phase_invalid_during_alloc,@function
        .size           $__internal_1_$__cuda_sm10x_tcgen05_guardrail_trap_phase_invalid_during_alloc,($__internal_2_$__cuda_sm10x_tcgen05_guardrail_trap_unallocated_columns_being_dealloced - $__internal_1_$__cuda_sm10x_tcgen05_guardrail_trap_phase_invalid_during_alloc)
$__internal_1_$__cuda_sm10x_tcgen05_guardrail_trap_phase_invalid_during_alloc:
[----:B------:R-:W-:Y:S05]  /*afa0*/  BPT.TRAP 0x1 ;  /* 0x000000040000795c */ /* 0x000fea0000300000 */
[----:B------:R-:W-:-:S04]  /*afb0*/  MOV R3, 0x0 ;  /* 0x0000000000037802 */ /* 0x000fc80000000f00 */
[----:B------:R-:W-:Y:S05]  /*afc0*/  RET.REL.NODEC R2 `(_ZN7cutlass13device_kernelINS_4gemm6kernel13GemmUniversalIN4cute5tupleIJiiiiEEENS1_10collective13CollectiveMmaINS1_35MainloopSm100TmaUmmaWarpSpecializedILi3ELi2ELi4ENS5_IJNS4_1CILi1EEESB_SB_EEEEENS5_IJNSA_ILi128EEESE_NSA_ILi64EEEEEEfNS5_IJSB_llEEEfNS5_IJlSB_lEEENS4_8TiledMMAINS4_8MMA_AtomIJNS4_17SM100_MMA_TF32_SSINS_10tfloat32_tESM_fLi128ELi128ELNS4_4UMMA5MajorE1ELSO_0ELNSN_7ScaleInE0ELSP_0EEEEEENS4_6LayoutISC_NS5_IJNSA_ILi0EEEST_ST_EEEEENS5_IJNS4_10UnderscoreESW_SW_EEEEENS4_13SM90_TMA_LOADENS4_14ComposedLayoutINS4_7SwizzleILi2ELi5ELi2EEENS4_18smem_ptr_flag_bitsILi32EEENSS_INS5_IJNSA_ILi32EEENSA_ILi4EEEEEENS5_IJSB_S15_EEEEEEEvNS4_8identityESZ_NS10_INS11_ILi3ELi4ELi3EEES14_NSS_INS5_IJNSA_ILi8EEES15_EEENS5_IJS15_SB_EEEEEEEvS1B_EENS_8epilogue10collective18CollectiveEpilogueINS1J_23Sm100TmaWarpSpecializedILi4ELi2ELi16ELb1ELb0EEEJSG_NS5_IJNSS_ISE_SB_EENSS_INSA_ILi16EEESB_EEEEEfSI_fSI_NS1J_6fusion15FusionCallbacksIS1N_NS1S_17LinearCombinationIffffLNS_15FloatRoundStyleE2EEESG_S1R_JEEENS4_5SM1004TMEM4LOAD26SM100_TMEM_LOAD_32dp32b16xESZ_NS10_INS11_ILi2ELi4ELi3EEES14_NSS_INS5_IJS1D_S1P_EEENS5_IJS1P_SB_EEEEEEENS4_39AutoVectorizingCopyWithAssumedAlignmentILi128EEENS4_14SM90_TMA_STOREES26_S28_S28_EEEvvEEEEvNT_6ParamsE) ;  /* 0xffffff50020c7950 */ /* 0x000fea0003c3ffff */
        .weak           $__internal_2_$__cuda_sm10x_tcgen05_guardrail_trap_unallocated_columns_being_dealloced
        .type           $__internal_2_$__cuda_sm10x_tcgen05_guardrail_trap_unallocated_columns_being_dealloced,@function
        .size           $__internal_2_$__cuda_sm10x_tcgen05_guardrail_trap_unallocated_columns_being_dealloced,(.L_x_221 - $__internal_2_$__cuda_sm10x_tcgen05_guardrail_trap_unallocated_columns_being_dealloced)
$__internal_2_$__cuda_sm10x_tcgen05_guardrail_trap_unallocated_columns_being_dealloced:
[----:B------:R-:W-:Y:S05]  /*afd0*/  BPT.TRAP 0x1 ;  /* 0x000000040000795c */ /* 0x000fea0000300000 */
[----:B------:R-:W-:-:S04]  /*afe0*/  HFMA2 R3, -RZ, RZ, 0, 0 ;  /* 0x00000000ff037431 */ /* 0x000fc800000001ff */
[----:B------:R-:W-:Y:S05]  /*aff0*/  RET.REL.NODEC R2 `(_ZN7cutlass13device_kernelINS_4gemm6kernel13GemmUniversalIN4cute5tupleIJiiiiEEENS1_10collective13CollectiveMmaINS1_35MainloopSm100TmaUmmaWarpSpecializedILi3ELi2ELi4ENS5_IJNS4_1CILi1EEESB_SB_EEEEENS5_IJNSA_ILi128EEESE_NSA_ILi64EEEEEEfNS5_IJSB_llEEEfNS5_IJlSB_lEEENS4_8TiledMMAINS4_8MMA_AtomIJNS4_17SM100_MMA_TF32_SSINS_10tfloat32_tESM_fLi128ELi128ELNS4_4UMMA5MajorE1ELSO_0ELNSN_7ScaleInE0ELSP_0EEEEEENS4_6LayoutISC_NS5_IJNSA_ILi0EEEST_ST_EEEEENS5_IJNS4_10UnderscoreESW_SW_EEEEENS4_13SM90_TMA_LOADENS4_14ComposedLayoutINS4_7SwizzleILi2ELi5ELi2EEENS4_18smem_ptr_flag_bitsILi32EEENSS_INS5_IJNSA_ILi32EEENSA_ILi4EEEEEENS5_IJSB_S15_EEEEEEEvNS4_8identityESZ_NS10_INS11_ILi3ELi4ELi3EEES14_NSS_INS5_IJNSA_ILi8EEES15_EEENS5_IJS15_SB_EEEEEEEvS1B_EENS_8epilogue10collective18CollectiveEpilogueINS1J_23Sm100TmaWarpSpecializedILi4ELi2ELi16ELb1ELb0EEEJSG_NS5_IJNSS_ISE_SB_EENSS_INSA_ILi16EEESB_EEEEEfSI_fSI_NS1J_6fusion15FusionCallbacksIS1N_NS1S_17LinearCombinationIffffLNS_15FloatRoundStyleE2EEESG_S1R_JEEENS4_5SM1004TMEM4LOAD26SM100_TMEM_LOAD_32dp32b16xESZ_NS10_INS11_ILi2ELi4ELi3EEES14_NSS_INS5_IJS1D_S1P_EEENS5_IJS1P_SB_EEEEEEENS4_39AutoVectorizingCopyWithAssumedAlignmentILi128EEENS4_14SM90_TMA_STOREES26_S28_S28_EEEvvEEEEvNT_6ParamsE) ;  /* 0xffffff5002007950 */ /* 0x000fea0003c3ffff */
.L_x_220:
[----:B------:R-:W-:-:S00]  /*b000*/  BRA `(.L_x_220) ;  /* 0xfffffffc00fc7947 */ /* 0x000fc0000383ffff */
[----:B------:R-:W-:-:S00]  /*b010*/  NOP ;  /* 0x0000000000007918 */ /* 0x000fc00000000000 */
        /* <DEDUP_REMOVED lines=14> */
.L_x_221:


//--------------------- .nv.global.init           --------------------------
	.section	.nv.global.init,"aw",@progbits
.nv.global.init:
	.type		$str$27,@object
	.size		$str$27,($str$28 - $str$27)
$str$27:
        /*0000*/ 	.byte	0x28, 0x61, 0x64, 0x64, 0x72, 0x65, 0x73, 0x73, 0x20, 0x26, 0x20, 0x6d, 0x61, 0x73, 0x6b, 0x29
        /*0010*/ 	.byte	0x20, 0x3d, 0x3d, 0x20, 0x30, 0x00
	.type		$str$28,@object
	.size		$str$28,($str$26 - $str$28)
$str$28:
        /*0016*/ 	.byte	0x2f, 0x74, 0x6d, 0x70, 0x2f, 0x63, 0x75, 0x74, 0x6c, 0x61, 0x73, 0x73, 0x5f, 0x73, 0x77, 0x65
        /*0026*/ 	.byte	0x65, 0x70, 0x5f, 0x73, 0x72, 0x63, 0x2f, 0x69, 0x6e, 0x63, 0x6c, 0x75, 0x64, 0x65, 0x2f, 0x63
        /*0036*/ 	.byte	0x75, 0x74, 0x65, 0x2f, 0x70, 0x6f, 0x69, 0x6e, 0x74, 0x65, 0x72, 0x5f, 0x66, 0x6c, 0x61, 0x67
        /*0046*/ 	.byte	0x67, 0x65, 0x64, 0x2e, 0x68, 0x70, 0x70, 0x00
	.type		$str$26,@object
	.size		$str$26,($str$25 - $str$26)
$str$26:
        /*004e*/ 	.byte	0x2f, 0x74, 0x6d, 0x70, 0x2f, 0x63, 0x75, 0x74, 0x6c, 0x61, 0x73, 0x73, 0x5f, 0x73, 0x77, 0x65
        /*005e*/ 	.byte	0x65, 0x70, 0x5f, 0x73, 0x72, 0x63, 0x2f, 0x69, 0x6e, 0x63, 0x6c, 0x75, 0x64, 0x65, 0x2f, 0x63
        /*006e*/ 	.byte	0x75, 0x74, 0x65, 0x2f, 0x61, 0x74, 0x6f, 0x6d, 0x2f, 0x63, 0x6f, 0x70, 0x79, 0x5f, 0x74, 0x72
        /*007e*/ 	.byte	0x61, 0x69, 0x74, 0x73, 0x5f, 0x73, 0x6d, 0x31, 0x30, 0x30, 0x2e, 0x68, 0x70, 0x70, 0x00
	.type		$str$25,@object
	.size		$str$25,(__unnamed_1 - $str$25)
$str$25:
        /*008d*/ 	.byte	0x28, 0x28, 0x75, 0x69, 0x6e, 0x74, 0x33, 0x32, 0x5f, 0x74, 0x28, 0x74, 0x68, 0x72, 0x65, 0x61
        /*009d*/ 	.byte	0x64, 0x49, 0x64, 0x78, 0x2e, 0x78, 0x29, 0x20, 0x2f, 0x20, 0x33, 0x32, 0x29, 0x20, 0x25, 0x20
        /*00ad*/ 	.byte	0x34, 0x29, 0x20, 0x3d, 0x3d, 0x20, 0x28, 0x28, 0x28, 0x74, 0x6d, 0x65, 0x6d, 0x5f, 0x61, 0x64
        /*00bd*/ 	.byte	0x64, 0x72, 0x20, 0x3e, 0x3e, 0x20, 0x31, 0x36, 0x29, 0x20, 0x2f, 0x20, 0x33, 0x32, 0x29, 0x20
        /*00cd*/ 	.byte	0x25, 0x20, 0x34, 0x29, 0x00
	.type		__unnamed_1,@object
	.size		__unnamed_1,(__unnamed_2 - __unnamed_1)
__unnamed_1:
        /*00d2*/ 	.byte	0x61, 0x75, 0x74, 0x6f, 0x20, 0x63, 0x75, 0x74, 0x65, 0x3a, 0x3a, 0x61, 0x73, 0x5f, 0x70, 0x6f
        /* <DEDUP_REMOVED lines=23> */
        /*0252*/ 	.byte	0x43, 0x3c, 0x32, 0x30, 0x34, 0x38, 0x3e, 0x3e, 0x3e, 0x3e, 0x5d, 0x00
	.type		__unnamed_2,@object
	.size		__unnamed_2,(.L_2 - __unnamed_2)
__unnamed_2:
        /* <DEDUP_REMOVED lines=42> */
        /*04fe*/ 	.byte	0x3e, 0x5d, 0x00
.L_2:


//--------------------- .nv.shared._ZN7cutlass13device_kernelINS_4gemm6kernel13GemmUniversalIN4cute5tupleIJiiiiEEENS1_10collective13CollectiveMmaINS1_35MainloopSm100TmaUmmaWarpSpecializedILi3ELi2ELi4ENS5_IJNS4_1CILi1EEESB_SB_EEEEENS5_IJNSA_ILi128EEESE_NSA_ILi64EEEEEEfNS5_IJSB_llEEEfNS5_IJlSB_lEEENS4_8TiledMMAINS4_8MMA_AtomIJNS4_17SM100_MMA_TF32_SSINS_10tfloat32_tESM_fLi128ELi128ELNS4_4UMMA5MajorE1ELSO_0ELNSN_7ScaleInE0ELSP_0EEEEEENS4_6LayoutISC_NS5_IJNSA_ILi0EEEST_ST_EEEEENS5_IJNS4_10UnderscoreESW_SW_EEEEENS4_13SM90_TMA_LOADENS4_14ComposedLayoutINS4_7SwizzleILi2ELi5ELi2EEENS4_18smem_ptr_flag_bitsILi32EEENSS_INS5_IJNSA_ILi32EEENSA_ILi4EEEEEENS5_IJSB_S15_EEEEEEEvNS4_8identityESZ_NS10_INS11_ILi3ELi4ELi3EEES14_NSS_INS5_IJNSA_ILi8EEES15_EEENS5_IJS15_SB_EEEEEEEvS1B_EENS_8epilogue10collective18CollectiveEpilogueINS1J_23Sm100TmaWarpSpecializedILi4ELi2ELi16ELb1ELb0EEEJSG_NS5_IJNSS_ISE_SB_EENSS_INSA_ILi16EEESB_EEEEEfSI_fSI_NS1J_6fusion15FusionCallbacksIS1N_NS1S_17LinearCombinationIffffLNS_15FloatRoundStyleE2EEESG_S1R_JEEENS4_5SM1004TMEM4LOAD26SM100_TMEM_LOAD_32dp32b16xESZ_NS10_INS11_ILi2ELi4ELi3EEES14_NSS_INS5_IJS1D_S1P_EEENS5_IJS1P_SB_EEEEEEENS4_39AutoVectorizingCopyWithAssumedAlignmentILi128EEENS4_14SM90_TMA_STOREES26_S28_S28_EEEvvEEEEvNT_6ParamsE --------------------------
	.section	.nv.shared._ZN7cutlass13device_kernelINS_4gemm6kernel13GemmUniversalIN4cute5tupleIJiiiiEEENS1_10collective13CollectiveMmaINS1_35MainloopSm100TmaUmmaWarpSpecializedILi3ELi2ELi4ENS5_IJNS4_1CILi1EEESB_SB_EEEEENS5_IJNSA_ILi128EEESE_NSA_ILi64EEEEEEfNS5_IJSB_llEEEfNS5_IJlSB_lEEENS4_8TiledMMAINS4_8MMA_AtomIJNS4_17SM100_MMA_TF32_SSINS_10tfloat32_tESM_fLi128ELi128ELNS4_4UMMA5MajorE1ELSO_0ELNSN_7ScaleInE0ELSP_0EEEEEENS4_6LayoutISC_NS5_IJNSA_ILi0EEEST_ST_EEEEENS5_IJNS4_10UnderscoreESW_SW_EEEEENS4_13SM90_TMA_LOADENS4_14ComposedLayoutINS4_7SwizzleILi2ELi5ELi2EEENS4_18smem_ptr_flag_bitsILi32EEENSS_INS5_IJNSA_ILi32EEENSA_ILi4EEEEEENS5_IJSB_S15_EEEEEEEvNS4_8identityESZ_NS10_INS11_ILi3ELi4ELi3EEES14_NSS_INS5_IJNSA_ILi8EEES15_EEENS5_IJS15_SB_EEEEEEEvS1B_EENS_8epilogue10collective18CollectiveEpilogueINS1J_23Sm100TmaWarpSpecializedILi4ELi2ELi16ELb1ELb0EEEJSG_NS5_IJNSS_ISE_SB_EENSS_INSA_ILi16EEESB_EEEEEfSI_fSI_NS1J_6fusion15FusionCallbacksIS1N_NS1S_17LinearCombinationIffffLNS_15FloatRoundStyleE2EEESG_S1R_JEEENS4_5SM1004TMEM4LOAD26SM100_TMEM_LOAD_32dp32b16xESZ_NS10_INS11_ILi2ELi4ELi3EEES14_NSS_INS5_IJS1D_S1P_EEENS5_IJS1P_SB_EEEEEEENS4_39AutoVectorizingCopyWithAssumedAlignmentILi128EEENS4_14SM90_TMA_STOREES26_S28_S28_EEEvvEEEEvNT_6ParamsE,"aw",@nobits
	.sectionflags	@""
	.align	16
	.zero		1024


//--------------------- .nv.shared.reserved.0     --------------------------
	.section	.nv.shared.reserved.0,"aw",@nobits
	.weak		__nv_reservedSMEM_offset_0_alias
	.size		__nv_reservedSMEM_offset_0_alias, 0, 64
	.other		__nv_reservedSMEM_offset_0_alias,@"STO_CUDA_RESERVED_SHARED STV_DEFAULT"
__nv_reservedSMEM_offset_0_alias:
	.zero		0
.nv.shared.reserved.0:
	.zero		64
	.weak		__nv_reservedSMEM_tcgen05_partition
	.type		__nv_reservedSMEM_tcgen05_partition,@object
	.size		__nv_reservedSMEM_tcgen05_partition,(.L_0 - __nv_reservedSMEM_tcgen05_partition)
__nv_reservedSMEM_tcgen05_partition:
	.zero		32
.L_0:


//--------------------- .nv.global                --------------------------
	.section	.nv.global,"aw",@nobits
.nv.global:
	.type		_ZN40_INTERNAL_16cef6bb_4_k_cu_621d7c59_368994cute1_E,@object
	.size		_ZN40_INTERNAL_16cef6bb_4_k_cu_621d7c59_368994cute1_E,(_ZN40_INTERNAL_16cef6bb_4_k_cu_621d7c59_368994cuda3std3__45__cpo6cbeginE - _ZN40_INTERNAL_16cef6bb_4_k_cu_621d7c59_368994cute1_E)
_ZN40_INTERNAL_16cef6bb_4_k_cu_621d7c59_368994cute1_E:
	.zero		1
	.type		_ZN40_INTERNAL_16cef6bb_4_k_cu_621d7c59_368994cuda3std3__45__cpo6cbeginE,@object
	.size		_ZN40_INTERNAL_16cef6bb_4_k_cu_621d7c59_368994cuda3std3__45__cpo6cbeginE,(_ZN40_INTERNAL_16cef6bb_4_k_cu_621d7c59_368994cuda3std3__48in_placeE - _ZN40_INTERNAL_16cef6bb_4_k_cu_621d7c59_368994cuda3std3__45__cpo6cbeginE)
_ZN40_INTERNAL_16cef6bb_4_k_cu_621d7c59_368994cuda3std3__45__cpo6cbeginE:
	.zero		1
	.type		_ZN40_INTERNAL_16cef6bb_4_k_cu_621d7c59_368994cuda3std3__48in_placeE,@object
	.size		_ZN40_INTERNAL_16cef6bb_4_k_cu_621d7c59_368994cuda3std3__48in_placeE,(_ZN40_INTERNAL_16cef6bb_4_k_cu_621d7c59_368994cuda3std6ranges3__45__cpo9iter_moveE - _ZN40_INTERNAL_16cef6bb_4_k_cu_621d7c59_368994cuda3std3__48in_placeE)
_ZN40_INTERNAL_16cef6bb_4_k_cu_621d7c59_368994cuda3std3__48in_placeE:
	.zero		1
	.type		_ZN40_INTERNAL_16cef6bb_4_k_cu_621d7c59_368994cuda3std6ranges3__45__cpo9iter_moveE,@object
	.size		_ZN40_INTERNAL_16cef6bb_4_k_cu_621d7c59_368994cuda3std6ranges3__45__cpo9iter_moveE,(_ZN40_INTERNAL_16cef6bb_4_k_cu_621d7c59_368994cuda3std3__45__cpo5beginE - _ZN40_INTERNAL_16cef6bb_4_k_cu_621d7c59_368994cuda3std6ranges3__45__cpo9iter_moveE)
_ZN40_INTERNAL_16cef6bb_4_k_cu_621d7c59_368994cuda3std6ranges3__45__cpo9iter_moveE:
	.zero		1
	.type		_ZN40_INTERNAL_16cef6bb_4_k_cu_621d7c59_368994cuda3std3__45__cpo5beginE,@object
	.size		_ZN40_INTERNAL_16cef6bb_4_k_cu_621d7c59_368994cuda3std3__45__cpo5beginE,(_ZN40_INTERNAL_16cef6bb_4_k_cu_621d7c59_368994cuda3std3__442_GLOBAL__N__16cef6bb_4_k_cu_621d7c59_368996ignoreE - _ZN40_INTERNAL_16cef6bb_4_k_cu_621d7c59_368994cuda3std3__45__cpo5beginE)
_ZN40_INTERNAL_16cef6bb_4_k_cu_621d7c59_368994cuda3std3__45__cpo5beginE:
	.zero		1
	.type		_ZN40_INTERNAL_16cef6bb_4_k_cu_621d7c59_368994cuda3std3__442_GLOBAL__N__16cef6bb_4_k_cu_621d7c59_368996ignoreE,@object
	.size		_ZN40_INTERNAL_16cef6bb_4_k_cu_621d7c59_368994cuda3std3__442_GLOBAL__N__16cef6bb_4_k_cu_621d7c59_368996ignoreE,(_ZN40_INTERNAL_16cef6bb_4_k_cu_621d7c59_368994cute7productE - _ZN40_INTERNAL_16cef6bb_4_k_cu_621d7c59_368994cuda3std3__442_GLOBAL__N__16cef6bb_4_k_cu_621d7c59_368996ignoreE)
_ZN40_INTERNAL_16cef6bb_4_k_cu_621d7c59_368994cuda3std3__442_GLOBAL__N__16cef6bb_4_k_cu_621d7c59_368996ignoreE:
	.zero		1
	.type		_ZN40_INTERNAL_16cef6bb_4_k_cu_621d7c59_368994cute7productE,@object
	.size		_ZN40_INTERNAL_16cef6bb_4_k_cu_621d7c59_368994cute7productE,(_ZN40_INTERNAL_16cef6bb_4_k_cu_621d7c59_368994cuda3std3__45__cpo3endE - _ZN40_INTERNAL_16cef6bb_4_k_cu_621d7c59_368994cute7productE)
_ZN40_INTERNAL_16cef6bb_4_k_cu_621d7c59_368994cute7productE:
	.zero		1
	.type		_ZN40_INTERNAL_16cef6bb_4_k_cu_621d7c59_368994cuda3std3__45__cpo3endE,@object
	.size		_ZN40_INTERNAL_16cef6bb_4_k_cu_621d7c59_368994cuda3std3__45__cpo3endE,(_ZN40_INTERNAL_16cef6bb_4_k_cu_621d7c59_368994cuda3std3__419piecewise_constructE - _ZN40_INTERNAL_16cef6bb_4_k_cu_621d7c59_368994cuda3std3__45__cpo3endE)
_ZN40_INTERNAL_16cef6bb_4_k_cu_621d7c59_368994cuda3std3__45__cpo3endE:
	.zero		1
	.type		_ZN40_INTERNAL_16cef6bb_4_k_cu_621d7c59_368994cuda3std3__419piecewise_constructE,@object
	.size		_ZN40_INTERNAL_16cef6bb_4_k_cu_621d7c59_368994cuda3std3__419piecewise_constructE,(_ZN40_INTERNAL_16cef6bb_4_k_cu_621d7c59_368994cuda3std3__45__cpo4cendE - _ZN40_INTERNAL_16cef6bb_4_k_cu_621d7c59_368994cuda3std3__419piecewise_constructE)
_ZN40_INTERNAL_16cef6bb_4_k_cu_621d7c59_368994cuda3std3__419piecewise_constructE:
	.zero		1
	.type		_ZN40_INTERNAL_16cef6bb_4_k_cu_621d7c59_368994cuda3std3__45__cpo4cendE,@object
	.size		_ZN40_INTERNAL_16cef6bb_4_k_cu_621d7c59_368994cuda3std3__45__cpo4cendE,(_ZN40_INTERNAL_16cef6bb_4_k_cu_621d7c59_368994cuda3std6ranges3__45__cpo4swapE - _ZN40_INTERNAL_16cef6bb_4_k_cu_621d7c59_368994cuda3std3__45__cpo4cendE)
_ZN40_INTERNAL_16cef6bb_4_k_cu_621d7c59_368994cuda3std3__45__cpo4cendE:
	.zero		1
	.type		_ZN40_INTERNAL_16cef6bb_4_k_cu_621d7c59_368994cuda3std6ranges3__45__cpo4swapE,@object
	.size		_ZN40_INTERNAL_16cef6bb_4_k_cu_621d7c59_368994cuda3std6ranges3__45__cpo4swapE,(.L_10 - _ZN40_INTERNAL_16cef6bb_4_k_cu_621d7c59_368994cuda3std6ranges3__45__cpo4swapE)
_ZN40_INTERNAL_16cef6bb_4_k_cu_621d7c59_368994cuda3std6ranges3__45__cpo4swapE:
	.zero		1
.L_10:


//--------------------- .nv.constant0._ZN7cutlass13device_kernelINS_4gemm6kernel13GemmUniversalIN4cute5tupleIJiiiiEEENS1_10collective13CollectiveMmaINS1_35MainloopSm100TmaUmmaWarpSpecializedILi3ELi2ELi4ENS5_IJNS4_1CILi1EEESB_SB_EEEEENS5_IJNSA_ILi128EEESE_NSA_ILi64EEEEEEfNS5_IJSB_llEEEfNS5_IJlSB_lEEENS4_8TiledMMAINS4_8MMA_AtomIJNS4_17SM100_MMA_TF32_SSINS_10tfloat32_tESM_fLi128ELi128ELNS4_4UMMA5MajorE1ELSO_0ELNSN_7ScaleInE0ELSP_0EEEEEENS4_6LayoutISC_NS5_IJNSA_ILi0EEEST_ST_EEEEENS5_IJNS4_10UnderscoreESW_SW_EEEEENS4_13SM90_TMA_LOADENS4_14ComposedLayoutINS4_7SwizzleILi2ELi5ELi2EEENS4_18smem_ptr_flag_bitsILi32EEENSS_INS5_IJNSA_ILi32EEENSA_ILi4EEEEEENS5_IJSB_S15_EEEEEEEvNS4_8identityESZ_NS10_INS11_ILi3ELi4ELi3EEES14_NSS_INS5_IJNSA_ILi8EEES15_EEENS5_IJS15_SB_EEEEEEEvS1B_EENS_8epilogue10collective18CollectiveEpilogueINS1J_23Sm100TmaWarpSpecializedILi4ELi2ELi16ELb1ELb0EEEJSG_NS5_IJNSS_ISE_SB_EENSS_INSA_ILi16EEESB_EEEEEfSI_fSI_NS1J_6fusion15FusionCallbacksIS1N_NS1S_17LinearCombinationIffffLNS_15FloatRoundStyleE2EEESG_S1R_JEEENS4_5SM1004TMEM4LOAD26SM100_TMEM_LOAD_32dp32b16xESZ_NS10_INS11_ILi2ELi4ELi3EEES14_NSS_INS5_IJS1D_S1P_EEENS5_IJS1P_SB_EEEEEEENS4_39AutoVectorizingCopyWithAssumedAlignmentILi128EEENS4_14SM90_TMA_STOREES26_S28_S28_EEEvvEEEEvNT_6ParamsE --------------------------
	.section	.nv.constant0._ZN7cutlass13device_kernelINS_4gemm6kernel13GemmUniversalIN4cute5tupleIJiiiiEEENS1_10collective13CollectiveMmaINS1_35MainloopSm100TmaUmmaWarpSpecializedILi3ELi2ELi4ENS5_IJNS4_1CILi1EEESB_SB_EEEEENS5_IJNSA_ILi128EEESE_NSA_ILi64EEEEEEfNS5_IJSB_llEEEfNS5_IJlSB_lEEENS4_8TiledMMAINS4_8MMA_AtomIJNS4_17SM100_MMA_TF32_SSINS_10tfloat32_tESM_fLi128ELi128ELNS4_4UMMA5MajorE1ELSO_0ELNSN_7ScaleInE0ELSP_0EEEEEENS4_6LayoutISC_NS5_IJNSA_ILi0EEEST_ST_EEEEENS5_IJNS4_10UnderscoreESW_SW_EEEEENS4_13SM90_TMA_LOADENS4_14ComposedLayoutINS4_7SwizzleILi2ELi5ELi2EEENS4_18smem_ptr_flag_bitsILi32EEENSS_INS5_IJNSA_ILi32EEENSA_ILi4EEEEEENS5_IJSB_S15_EEEEEEEvNS4_8identityESZ_NS10_INS11_ILi3ELi4ELi3EEES14_NSS_INS5_IJNSA_ILi8EEES15_EEENS5_IJS15_SB_EEEEEEEvS1B_EENS_8epilogue10collective18CollectiveEpilogueINS1J_23Sm100TmaWarpSpecializedILi4ELi2ELi16ELb1ELb0EEEJSG_NS5_IJNSS_ISE_SB_EENSS_INSA_ILi16EEESB_EEEEEfSI_fSI_NS1J_6fusion15FusionCallbacksIS1N_NS1S_17LinearCombinationIffffLNS_15FloatRoundStyleE2EEESG_S1R_JEEENS4_5SM1004TMEM4LOAD26SM100_TMEM_LOAD_32dp32b16xESZ_NS10_INS11_ILi2ELi4ELi3EEES14_NSS_INS5_IJS1D_S1P_EEENS5_IJS1P_SB_EEEEEEENS4_39AutoVectorizingCopyWithAssumedAlignmentILi128EEENS4_14SM90_TMA_STOREES26_S28_S28_EEEvvEEEEvNT_6ParamsE,"a",@progbits
	.sectionflags	@""
	.align	4
.nv.constant0._ZN7cutlass13device_kernelINS_4gemm6kernel13GemmUniversalIN4cute5tupleIJiiiiEEENS1_10collective13CollectiveMmaINS1_35MainloopSm100TmaUmmaWarpSpecializedILi3ELi2ELi4ENS5_IJNS4_1CILi1EEESB_SB_EEEEENS5_IJNSA_ILi128EEESE_NSA_ILi64EEEEEEfNS5_IJSB_llEEEfNS5_IJlSB_lEEENS4_8TiledMMAINS4_8MMA_AtomIJNS4_17SM100_MMA_TF32_SSINS_10tfloat32_tESM_fLi128ELi128ELNS4_4UMMA5MajorE1ELSO_0ELNSN_7ScaleInE0ELSP_0EEEEEENS4_6LayoutISC_NS5_IJNSA_ILi0EEEST_ST_EEEEENS5_IJNS4_10UnderscoreESW_SW_EEEEENS4_13SM90_TMA_LOADENS4_14ComposedLayoutINS4_7SwizzleILi2ELi5ELi2EEENS4_18smem_ptr_flag_bitsILi32EEENSS_INS5_IJNSA_ILi32EEENSA_ILi4EEEEEENS5_IJSB_S15_EEEEEEEvNS4_8identityESZ_NS10_INS11_ILi3ELi4ELi3EEES14_NSS_INS5_IJNSA_ILi8EEES15_EEENS5_IJS15_SB_EEEEEEEvS1B_EENS_8epilogue10collective18CollectiveEpilogueINS1J_23Sm100TmaWarpSpecializedILi4ELi2ELi16ELb1ELb0EEEJSG_NS5_IJNSS_ISE_SB_EENSS_INSA_ILi16EEESB_EEEEEfSI_fSI_NS1J_6fusion15FusionCallbacksIS1N_NS1S_17LinearCombinationIffffLNS_15FloatRoundStyleE2EEESG_S1R_JEEENS4_5SM1004TMEM4LOAD26SM100_TMEM_LOAD_32dp32b16xESZ_NS10_INS11_ILi2ELi4ELi3EEES14_NSS_INS5_IJS1D_S1P_EEENS5_IJS1P_SB_EEEEEEENS4_39AutoVectorizingCopyWithAssumedAlignmentILi128EEENS4_14SM90_TMA_STOREES26_S28_S28_EEEvvEEEEvNT_6ParamsE:
	.zero		2944


//--------------------- SYMBOLS --------------------------

	.type		.nv.reservedSmem.offset0,@object
	.size		.nv.reservedSmem.offset0,0x4
	.type		.nv.reservedSmem.cap,@object
	.size		.nv.reservedSmem.cap,0x4
	.type		__assertfail,@function
